	.target	sm_90a

	.elftype	@"ET_EXEC"


//--------------------- .note.nv.tkinfo           --------------------------
	.section	.note.nv.tkinfo,"",@"SHT_NOTE"
	.sectionflags	@"SHF_NOTE_NV_TKINFO"
	.tkinfo
        /*0018*/ 	.word	0x00000002
        /*0030*/ 	.string	""
        /*0030*/ 	.string	"ptxas"
        /*0030*/ 	.string	"Cuda compilation tools, release 13.0, V13.0.88"
        /*0030*/ 	.string	"Build cuda_13.0.r13.0/compiler.36424714_0"
        /*0030*/ 	.string	"-arch sm_90a -m 64 "



//--------------------- .note.nv.cuinfo           --------------------------
	.section	.note.nv.cuinfo,"",@"SHT_NOTE"
	.sectionflags	@"SHF_NOTE_NV_CUINFO"
        /*0018*/ 	.short	0x0002
        /*001a*/ 	.short	0x005a
        /*001c*/ 	.short	0x0082
	.zero		2


//--------------------- .nv.info                  --------------------------
	.section	.nv.info,"",@"SHT_CUDA_INFO"
	.align	4


	//----- nvinfo : EIATTR_REGCOUNT
	.align		4
        /*0000*/ 	.byte	0x04, 0x2f
        /*0002*/ 	.short	(.L_15 - .L_14)
	.align		4
.L_14:
        /*0004*/ 	.word	index@(_ZN7cutlass13device_kernelINS_4gemm6kernel13GemmUniversalIN4cute5tupleIJiiiiEEENS1_10collective13CollectiveMmaINS1_34MainloopSm90TmaGmmaWarpSpecializedILi37ENS5_IJNS4_1CILi4EEENSA_ILi2EEENSA_ILi1EEEEEENS1_35KernelTmaWarpSpecializedCooperativeEEENS5_IJNSA_ILi128EEENSA_ILi64EEENSA_ILi32EEEEEEaNS5_IJlSD_lEEEaSL_NS4_8TiledMMAINS4_8MMA_AtomIJNS4_4SM904GMMA26MMA_64x64x32_S32S8S8_SS_TNEEEENS4_6LayoutINS5_IJSC_SD_SD_EEENS5_IJSD_NSA_ILi0EEESU_EEEEENS5_IJNS4_10UnderscoreESX_SX_EEEEENS4_23SM90_TMA_LOAD_MULTICASTENS4_14ComposedLayoutINS4_7SwizzleILi1ELi4ELi3EEENS4_18smem_ptr_flag_bitsILi8EEENSS_INS5_IJNSA_ILi8EEESJ_EEENS5_IJSJ_SD_EEEEEEEvNS4_8identityES10_S1A_vS1B_EENS_8epilogue10collective6detail29Sm90TmaWarpSpecializedAdapterINS1E_15DefaultEpilogueIaSL_SL_NS1D_6thread17LinearCombinationIaLi1EiiLNS1I_9ScaleType4KindE0ELNS_15FloatRoundStyleE2EaEENS1_15EpilogueDefaultEEEEEvvEEEEvNT_6ParamsE)
        /*0008*/ 	.word	0x000000a8


	//----- nvinfo : EIATTR_FRAME_SIZE
	.align		4
.L_15:
        /*000c*/ 	.byte	0x04, 0x11
        /*000e*/ 	.short	(.L_17 - .L_16)
	.align		4
.L_16:
        /*0010*/ 	.word	index@(_ZN7cutlass13device_kernelINS_4gemm6kernel13GemmUniversalIN4cute5tupleIJiiiiEEENS1_10collective13CollectiveMmaINS1_34MainloopSm90TmaGmmaWarpSpecializedILi37ENS5_IJNS4_1CILi4EEENSA_ILi2EEENSA_ILi1EEEEEENS1_35KernelTmaWarpSpecializedCooperativeEEENS5_IJNSA_ILi128EEENSA_ILi64EEENSA_ILi32EEEEEEaNS5_IJlSD_lEEEaSL_NS4_8TiledMMAINS4_8MMA_AtomIJNS4_4SM904GMMA26MMA_64x64x32_S32S8S8_SS_TNEEEENS4_6LayoutINS5_IJSC_SD_SD_EEENS5_IJSD_NSA_ILi0EEESU_EEEEENS5_IJNS4_10UnderscoreESX_SX_EEEEENS4_23SM90_TMA_LOAD_MULTICASTENS4_14ComposedLayoutINS4_7SwizzleILi1ELi4ELi3EEENS4_18smem_ptr_flag_bitsILi8EEENSS_INS5_IJNSA_ILi8EEESJ_EEENS5_IJSJ_SD_EEEEEEEvNS4_8identityES10_S1A_vS1B_EENS_8epilogue10collective6detail29Sm90TmaWarpSpecializedAdapterINS1E_15DefaultEpilogueIaSL_SL_NS1D_6thread17LinearCombinationIaLi1EiiLNS1I_9ScaleType4KindE0ELNS_15FloatRoundStyleE2EaEENS1_15EpilogueDefaultEEEEEvvEEEEvNT_6ParamsE)
        /*0014*/ 	.word	0x00000000


	//----- nvinfo : EIATTR_MIN_STACK_SIZE
	.align		4
.L_17:
        /*0018*/ 	.byte	0x04, 0x12
        /*001a*/ 	.short	(.L_19 - .L_18)
	.align		4
.L_18:
        /*001c*/ 	.word	index@(_ZN7cutlass13device_kernelINS_4gemm6kernel13GemmUniversalIN4cute5tupleIJiiiiEEENS1_10collective13CollectiveMmaINS1_34MainloopSm90TmaGmmaWarpSpecializedILi37ENS5_IJNS4_1CILi4EEENSA_ILi2EEENSA_ILi1EEEEEENS1_35KernelTmaWarpSpecializedCooperativeEEENS5_IJNSA_ILi128EEENSA_ILi64EEENSA_ILi32EEEEEEaNS5_IJlSD_lEEEaSL_NS4_8TiledMMAINS4_8MMA_AtomIJNS4_4SM904GMMA26MMA_64x64x32_S32S8S8_SS_TNEEEENS4_6LayoutINS5_IJSC_SD_SD_EEENS5_IJSD_NSA_ILi0EEESU_EEEEENS5_IJNS4_10UnderscoreESX_SX_EEEEENS4_23SM90_TMA_LOAD_MULTICASTENS4_14ComposedLayoutINS4_7SwizzleILi1ELi4ELi3EEENS4_18smem_ptr_flag_bitsILi8EEENSS_INS5_IJNSA_ILi8EEESJ_EEENS5_IJSJ_SD_EEEEEEEvNS4_8identityES10_S1A_vS1B_EENS_8epilogue10collective6detail29Sm90TmaWarpSpecializedAdapterINS1E_15DefaultEpilogueIaSL_SL_NS1D_6thread17LinearCombinationIaLi1EiiLNS1I_9ScaleType4KindE0ELNS_15FloatRoundStyleE2EaEENS1_15EpilogueDefaultEEEEEvvEEEEvNT_6ParamsE)
        /*0020*/ 	.word	0x00000000
.L_19:


//--------------------- .nv.compat                --------------------------
	.section	.nv.compat,"",@"SHT_CUDA_COMPAT_INFO"
	.align	4
        /*0000*/ 	.byte	0x02, 0x09, 0x01, 0x00, 0x02, 0x02, 0x04, 0x00, 0x02, 0x05, 0x05, 0x00, 0x03, 0x07, 0x01, 0x01
        /*0010*/ 	.byte	0x02, 0x03, 0x01, 0x00, 0x02, 0x06, 0x01, 0x00, 0x04, 0x0b, 0x08, 0x00, 0x00, 0x00, 0x00, 0x00
        /*0020*/ 	.byte	0x00, 0x00, 0x00, 0x00


//--------------------- .nv.info._ZN7cutlass13device_kernelINS_4gemm6kernel13GemmUniversalIN4cute5tupleIJiiiiEEENS1_10collective13CollectiveMmaINS1_34MainloopSm90TmaGmmaWarpSpecializedILi37ENS5_IJNS4_1CILi4EEENSA_ILi2EEENSA_ILi1EEEEEENS1_35KernelTmaWarpSpecializedCooperativeEEENS5_IJNSA_ILi128EEENSA_ILi64EEENSA_ILi32EEEEEEaNS5_IJlSD_lEEEaSL_NS4_8TiledMMAINS4_8MMA_AtomIJNS4_4SM904GMMA26MMA_64x64x32_S32S8S8_SS_TNEEEENS4_6LayoutINS5_IJSC_SD_SD_EEENS5_IJSD_NSA_ILi0EEESU_EEEEENS5_IJNS4_10UnderscoreESX_SX_EEEEENS4_23SM90_TMA_LOAD_MULTICASTENS4_14ComposedLayoutINS4_7SwizzleILi1ELi4ELi3EEENS4_18smem_ptr_flag_bitsILi8EEENSS_INS5_IJNSA_ILi8EEESJ_EEENS5_IJSJ_SD_EEEEEEEvNS4_8identityES10_S1A_vS1B_EENS_8epilogue10collective6detail29Sm90TmaWarpSpecializedAdapterINS1E_15DefaultEpilogueIaSL_SL_NS1D_6thread17LinearCombinationIaLi1EiiLNS1I_9ScaleType4KindE0ELNS_15FloatRoundStyleE2EaEENS1_15EpilogueDefaultEEEEEvvEEEEvNT_6ParamsE --------------------------
	.section	.nv.info._ZN7cutlass13device_kernelINS_4gemm6kernel13GemmUniversalIN4cute5tupleIJiiiiEEENS1_10collective13CollectiveMmaINS1_34MainloopSm90TmaGmmaWarpSpecializedILi37ENS5_IJNS4_1CILi4EEENSA_ILi2EEENSA_ILi1EEEEEENS1_35KernelTmaWarpSpecializedCooperativeEEENS5_IJNSA_ILi128EEENSA_ILi64EEENSA_ILi32EEEEEEaNS5_IJlSD_lEEEaSL_NS4_8TiledMMAINS4_8MMA_AtomIJNS4_4SM904GMMA26MMA_64x64x32_S32S8S8_SS_TNEEEENS4_6LayoutINS5_IJSC_SD_SD_EEENS5_IJSD_NSA_ILi0EEESU_EEEEENS5_IJNS4_10UnderscoreESX_SX_EEEEENS4_23SM90_TMA_LOAD_MULTICASTENS4_14ComposedLayoutINS4_7SwizzleILi1ELi4ELi3EEENS4_18smem_ptr_flag_bitsILi8EEENSS_INS5_IJNSA_ILi8EEESJ_EEENS5_IJSJ_SD_EEEEEEEvNS4_8identityES10_S1A_vS1B_EENS_8epilogue10collective6detail29Sm90TmaWarpSpecializedAdapterINS1E_15DefaultEpilogueIaSL_SL_NS1D_6thread17LinearCombinationIaLi1EiiLNS1I_9ScaleType4KindE0ELNS_15FloatRoundStyleE2EaEENS1_15EpilogueDefaultEEEEEvvEEEEvNT_6ParamsE,"",@"SHT_CUDA_INFO"
	.sectionflags	@""
	.align	4


	//----- nvinfo : EIATTR_CUDA_API_VERSION
	.align		4
        /*0000*/ 	.byte	0x04, 0x37
        /*0002*/ 	.short	(.L_21 - .L_20)
.L_20:
        /*0004*/ 	.word	0x00000082


	//----- nvinfo : EIATTR_KPARAM_INFO
	.align		4
.L_21:
        /*0008*/ 	.byte	0x04, 0x17
        /*000a*/ 	.short	(.L_23 - .L_22)
.L_22:
        /*000c*/ 	.word	0x00000000
        /*0010*/ 	.short	0x0000
        /*0012*/ 	.short	0x0070
        /*0014*/ 	.byte	0x00, 0xf0, 0x01, 0x10


	//----- nvinfo : EIATTR_SPARSE_MMA_MASK
	.align		4
.L_23:
        /*0018*/ 	.byte	0x03, 0x50
        /*001a*/ 	.short	0x0000


	//----- nvinfo : EIATTR_MAXREG_COUNT
	.align		4
        /*001c*/ 	.byte	0x03, 0x1b
        /*001e*/ 	.short	0x00a8


	//----- nvinfo : EIATTR_NUM_BARRIERS
	.align		4
        /*0020*/ 	.byte	0x02, 0x4c
        /*0022*/ 	.byte	0x01
	.zero		1


	//----- nvinfo : EIATTR_EXTERNS
	.align		4
        /*0024*/ 	.byte	0x04, 0x0f
        /*0026*/ 	.short	(.L_25 - .L_24)


	//   ....[0]....
	.align		4
.L_24:
        /*0028*/ 	.word	index@(__assertfail)


	//----- nvinfo : EIATTR_MERCURY_ISA_VERSION
	.align		4
.L_25:
        /*002c*/ 	.byte	0x03, 0x5f
        /*002e*/ 	.short	0x0101


	//----- nvinfo : EIATTR_INT_WARP_WIDE_INSTR_OFFSETS
	.align		4
        /*0030*/ 	.byte	0x04, 0x31
        /*0032*/ 	.short	(.L_27 - .L_26)


	//   ....[0]....
.L_26:
        /*0034*/ 	.word	0x00000930


	//   ....[1]....
        /*0038*/ 	.word	0x00000950


	//   ....[2]....
        /*003c*/ 	.word	0x00000b00


	//----- nvinfo : EIATTR_COOP_GROUP_MASK_REGIDS
	.align		4
.L_27:
        /*0040*/ 	.byte	0x04, 0x29
        /*0042*/ 	.short	(.L_29 - .L_28)


	//   ....[0]....
.L_28:
        /*0044*/ 	.word	0xffffffff


	//   ....[1]....
        /*0048*/ 	.word	0xffffffff


	//   ....[2]....
        /*004c*/ 	.word	0xffffffff


	//   ....[3]....
        /*0050*/ 	.word	0xffffffff


	//   ....[4]....
        /*0054*/ 	.word	0xffffffff


	//   ....[5]....
        /*0058*/ 	.word	0xffffffff


	//----- nvinfo : EIATTR_COOP_GROUP_INSTR_OFFSETS
	.align		4
.L_29:
        /*005c*/ 	.byte	0x04, 0x28
        /*005e*/ 	.short	(.L_31 - .L_30)


	//   ....[0]....
.L_30:
        /*0060*/ 	.word	0x00000060


	//   ....[1]....
        /*0064*/ 	.word	0x00000070


	//   ....[2]....
        /*0068*/ 	.word	0x00000130


	//   ....[3]....
        /*006c*/ 	.word	0x00000750


	//   ....[4]....
        /*0070*/ 	.word	0x00000c70


	//   ....[5]....
        /*0074*/ 	.word	0x000018b0


	//----- nvinfo : EIATTR_REG_RECONFIG
	.align		4
.L_31:
        /*0078*/ 	.byte	0x01, 0x54
	.zero		2


	//----- nvinfo : EIATTR_SYSCALL_OFFSETS
	.align		4
        /*007c*/ 	.byte	0x04, 0x46
        /*007e*/ 	.short	(.L_33 - .L_32)


	//   ....[0]....
.L_32:
        /*0080*/ 	.word	0x00001aa0


	//----- nvinfo : EIATTR_MBARRIER_INSTR_OFFSETS
	.align		4
.L_33:
        /*0084*/ 	.byte	0x04, 0x39
        /*0086*/ 	.short	(.L_35 - .L_34)


	//   ....[0]....
.L_34:
        /*0088*/ 	.word	0x00000270
        /*008c*/ 	.word	0x000000ff
        /*0090*/ 	.word	0x00000000
        /*0094*/ 	.short	0x0100
        /*0096*/ 	.byte	0x08
	.zero		1


	//   ....[1]....
        /*0098*/ 	.word	0x00000280
        /*009c*/ 	.word	0x000000ff
        /*00a0*/ 	.word	0x00000128
        /*00a4*/ 	.short	0x0100
        /*00a6*/ 	.byte	0x08
	.zero		1


	//   ....[2]....
        /*00a8*/ 	.word	0x00000290
        /*00ac*/ 	.word	0x000000ff
        /*00b0*/ 	.word	0x00000008
        /*00b4*/ 	.short	0x0100
        /*00b6*/ 	.byte	0x08
	.zero		1


	//   ....[3]....
        /*00b8*/ 	.word	0x000002a0
        /*00bc*/ 	.word	0x000000ff
        /*00c0*/ 	.word	0x00000130
        /*00c4*/ 	.short	0x0100
        /*00c6*/ 	.byte	0x08
	.zero		1


	//   ....[4]....
        /*00c8*/ 	.word	0x000002b0
        /*00cc*/ 	.word	0x000000ff
        /*00d0*/ 	.word	0x00000010
        /*00d4*/ 	.short	0x0100
        /*00d6*/ 	.byte	0x08
	.zero		1


	//   ....[5]....
        /*00d8*/ 	.word	0x000002c0
        /*00dc*/ 	.word	0x000000ff
        /*00e0*/ 	.word	0x00000138
        /*00e4*/ 	.short	0x0100
        /*00e6*/ 	.byte	0x08
	.zero		1


	//   ....[6]....
        /*00e8*/ 	.word	0x000002d0
        /*00ec*/ 	.word	0x000000ff
        /*00f0*/ 	.word	0x00000018
        /*00f4*/ 	.short	0x0100
        /*00f6*/ 	.byte	0x08
	.zero		1


	//   ....[7]....
        /*00f8*/ 	.word	0x000002e0
        /*00fc*/ 	.word	0x000000ff
        /*0100*/ 	.word	0x00000140
        /*0104*/ 	.short	0x0100
        /*0106*/ 	.byte	0x08
	.zero		1


	//   ....[8]....
        /*0108*/ 	.word	0x000002f0
        /*010c*/ 	.word	0x000000ff
        /*0110*/ 	.word	0x00000020
        /*0114*/ 	.short	0x0100
        /*0116*/ 	.byte	0x08
	.zero		1


	//   ....[9]....
        /*0118*/ 	.word	0x00000300
        /*011c*/ 	.word	0x000000ff
        /*0120*/ 	.word	0x00000148
        /*0124*/ 	.short	0x0100
        /*0126*/ 	.byte	0x08
	.zero		1


	//   ....[10]....
        /*0128*/ 	.word	0x00000310
        /*012c*/ 	.word	0x000000ff
        /*0130*/ 	.word	0x00000028
        /*0134*/ 	.short	0x0100
        /*0136*/ 	.byte	0x08
	.zero		1


	//   ....[11]....
        /*0138*/ 	.word	0x00000320
        /*013c*/ 	.word	0x000000ff
        /*0140*/ 	.word	0x00000150
        /*0144*/ 	.short	0x0100
        /*0146*/ 	.byte	0x08
	.zero		1


	//   ....[12]....
        /*0148*/ 	.word	0x00000330
        /*014c*/ 	.word	0x000000ff
        /*0150*/ 	.word	0x00000030
        /*0154*/ 	.short	0x0100
        /*0156*/ 	.byte	0x08
	.zero		1


	//   ....[13]....
        /*0158*/ 	.word	0x00000340
        /*015c*/ 	.word	0x000000ff
        /*0160*/ 	.word	0x00000158
        /*0164*/ 	.short	0x0100
        /*0166*/ 	.byte	0x08
	.zero		1


	//   ....[14]....
        /*0168*/ 	.word	0x00000350
        /*016c*/ 	.word	0x000000ff
        /*0170*/ 	.word	0x00000038
        /*0174*/ 	.short	0x0100
        /*0176*/ 	.byte	0x08
	.zero		1


	//   ....[15]....
        /*0178*/ 	.word	0x00000360
        /*017c*/ 	.word	0x000000ff
        /*0180*/ 	.word	0x00000160
        /*0184*/ 	.short	0x0100
        /*0186*/ 	.byte	0x08
	.zero		1


	//   ....[16]....
        /*0188*/ 	.word	0x00000370
        /*018c*/ 	.word	0x000000ff
        /*0190*/ 	.word	0x00000040
        /*0194*/ 	.short	0x0100
        /*0196*/ 	.byte	0x08
	.zero		1


	//   ....[17]....
        /*0198*/ 	.word	0x00000380
        /*019c*/ 	.word	0x000000ff
        /*01a0*/ 	.word	0x00000168
        /*01a4*/ 	.short	0x0100
        /*01a6*/ 	.byte	0x08
	.zero		1


	//   ....[18]....
        /*01a8*/ 	.word	0x00000390
        /*01ac*/ 	.word	0x000000ff
        /*01b0*/ 	.word	0x00000048
        /*01b4*/ 	.short	0x0100
        /*01b6*/ 	.byte	0x08
	.zero		1


	//   ....[19]....
        /*01b8*/ 	.word	0x000003a0
        /*01bc*/ 	.word	0x000000ff
        /*01c0*/ 	.word	0x00000170
        /*01c4*/ 	.short	0x0100
        /*01c6*/ 	.byte	0x08
	.zero		1


	//   ....[20]....
        /*01c8*/ 	.word	0x000003b0
        /*01cc*/ 	.word	0x000000ff
        /*01d0*/ 	.word	0x00000050
        /*01d4*/ 	.short	0x0100
        /*01d6*/ 	.byte	0x08
	.zero		1


	//   ....[21]....
        /*01d8*/ 	.word	0x000003c0
        /*01dc*/ 	.word	0x000000ff
        /*01e0*/ 	.word	0x00000178
        /*01e4*/ 	.short	0x0100
        /*01e6*/ 	.byte	0x08
	.zero		1


	//   ....[22]....
        /*01e8*/ 	.word	0x000003d0
        /*01ec*/ 	.word	0x000000ff
        /*01f0*/ 	.word	0x00000058
        /*01f4*/ 	.short	0x0100
        /*01f6*/ 	.byte	0x08
	.zero		1


	//   ....[23]....
        /*01f8*/ 	.word	0x000003e0
        /*01fc*/ 	.word	0x000000ff
        /*0200*/ 	.word	0x00000180
        /*0204*/ 	.short	0x0100
        /*0206*/ 	.byte	0x08
	.zero		1


	//   ....[24]....
        /*0208*/ 	.word	0x000003f0
        /*020c*/ 	.word	0x000000ff
        /*0210*/ 	.word	0x00000060
        /*0214*/ 	.short	0x0100
        /*0216*/ 	.byte	0x08
	.zero		1


	//   ....[25]....
        /*0218*/ 	.word	0x00000400
        /*021c*/ 	.word	0x000000ff
        /*0220*/ 	.word	0x00000188
        /*0224*/ 	.short	0x0100
        /*0226*/ 	.byte	0x08
	.zero		1


	//   ....[26]....
        /*0228*/ 	.word	0x00000410
        /*022c*/ 	.word	0x000000ff
        /*0230*/ 	.word	0x00000068
        /*0234*/ 	.short	0x0100
        /*0236*/ 	.byte	0x08
	.zero		1


	//   ....[27]....
        /*0238*/ 	.word	0x00000420
        /*023c*/ 	.word	0x000000ff
        /*0240*/ 	.word	0x00000190
        /*0244*/ 	.short	0x0100
        /*0246*/ 	.byte	0x08
	.zero		1


	//   ....[28]....
        /*0248*/ 	.word	0x00000430
        /*024c*/ 	.word	0x000000ff
        /*0250*/ 	.word	0x00000070
        /*0254*/ 	.short	0x0100
        /*0256*/ 	.byte	0x08
	.zero		1


	//   ....[29]....
        /*0258*/ 	.word	0x00000440
        /*025c*/ 	.word	0x000000ff
        /*0260*/ 	.word	0x00000198
        /*0264*/ 	.short	0x0100
        /*0266*/ 	.byte	0x08
	.zero		1


	//   ....[30]....
        /*0268*/ 	.word	0x00000450
        /*026c*/ 	.word	0x000000ff
        /*0270*/ 	.word	0x00000078
        /*0274*/ 	.short	0x0100
        /*0276*/ 	.byte	0x08
	.zero		1


	//   ....[31]....
        /*0278*/ 	.word	0x00000460
        /*027c*/ 	.word	0x000000ff
        /*0280*/ 	.word	0x000001a0
        /*0284*/ 	.short	0x0100
        /*0286*/ 	.byte	0x08
	.zero		1


	//   ....[32]....
        /*0288*/ 	.word	0x00000470
        /*028c*/ 	.word	0x000000ff
        /*0290*/ 	.word	0x00000080
        /*0294*/ 	.short	0x0100
        /*0296*/ 	.byte	0x08
	.zero		1


	//   ....[33]....
        /*0298*/ 	.word	0x00000480
        /*029c*/ 	.word	0x000000ff
        /*02a0*/ 	.word	0x000001a8
        /*02a4*/ 	.short	0x0100
        /*02a6*/ 	.byte	0x08
	.zero		1


	//   ....[34]....
        /*02a8*/ 	.word	0x00000490
        /*02ac*/ 	.word	0x000000ff
        /*02b0*/ 	.word	0x00000088
        /*02b4*/ 	.short	0x0100
        /*02b6*/ 	.byte	0x08
	.zero		1


	//   ....[35]....
        /*02b8*/ 	.word	0x000004a0
        /*02bc*/ 	.word	0x000000ff
        /*02c0*/ 	.word	0x000001b0
        /*02c4*/ 	.short	0x0100
        /*02c6*/ 	.byte	0x08
	.zero		1


	//   ....[36]....
        /*02c8*/ 	.word	0x000004b0
        /*02cc*/ 	.word	0x000000ff
        /*02d0*/ 	.word	0x00000090
        /*02d4*/ 	.short	0x0100
        /*02d6*/ 	.byte	0x08
	.zero		1


	//   ....[37]....
        /*02d8*/ 	.word	0x000004c0
        /*02dc*/ 	.word	0x000000ff
        /*02e0*/ 	.word	0x000001b8
        /*02e4*/ 	.short	0x0100
        /*02e6*/ 	.byte	0x08
	.zero		1


	//   ....[38]....
        /*02e8*/ 	.word	0x000004d0
        /*02ec*/ 	.word	0x000000ff
        /*02f0*/ 	.word	0x00000098
        /*02f4*/ 	.short	0x0100
        /*02f6*/ 	.byte	0x08
	.zero		1


	//   ....[39]....
        /*02f8*/ 	.word	0x000004e0
        /*02fc*/ 	.word	0x000000ff
        /*0300*/ 	.word	0x000001c0
        /*0304*/ 	.short	0x0100
        /*0306*/ 	.byte	0x08
	.zero		1


	//   ....[40]....
        /*0308*/ 	.word	0x000004f0
        /*030c*/ 	.word	0x000000ff
        /*0310*/ 	.word	0x000000a0
        /*0314*/ 	.short	0x0100
        /*0316*/ 	.byte	0x08
	.zero		1


	//   ....[41]....
        /*0318*/ 	.word	0x00000500
        /*031c*/ 	.word	0x000000ff
        /*0320*/ 	.word	0x000001c8
        /*0324*/ 	.short	0x0100
        /*0326*/ 	.byte	0x08
	.zero		1


	//   ....[42]....
        /*0328*/ 	.word	0x00000510
        /*032c*/ 	.word	0x000000ff
        /*0330*/ 	.word	0x000000a8
        /*0334*/ 	.short	0x0100
        /*0336*/ 	.byte	0x08
	.zero		1


	//   ....[43]....
        /*0338*/ 	.word	0x00000520
        /*033c*/ 	.word	0x000000ff
        /*0340*/ 	.word	0x000001d0
        /*0344*/ 	.short	0x0100
        /*0346*/ 	.byte	0x08
	.zero		1


	//   ....[44]....
        /*0348*/ 	.word	0x00000530
        /*034c*/ 	.word	0x000000ff
        /*0350*/ 	.word	0x000000b0
        /*0354*/ 	.short	0x0100
        /*0356*/ 	.byte	0x08
	.zero		1


	//   ....[45]....
        /*0358*/ 	.word	0x00000540
        /*035c*/ 	.word	0x000000ff
        /*0360*/ 	.word	0x000001d8
        /*0364*/ 	.short	0x0100
        /*0366*/ 	.byte	0x08
	.zero		1


	//   ....[46]....
        /*0368*/ 	.word	0x00000550
        /*036c*/ 	.word	0x000000ff
        /*0370*/ 	.word	0x000000b8
        /*0374*/ 	.short	0x0100
        /*0376*/ 	.byte	0x08
	.zero		1


	//   ....[47]....
        /*0378*/ 	.word	0x00000560
        /*037c*/ 	.word	0x000000ff
        /*0380*/ 	.word	0x000001e0
        /*0384*/ 	.short	0x0100
        /*0386*/ 	.byte	0x08
	.zero		1


	//   ....[48]....
        /*0388*/ 	.word	0x00000570
        /*038c*/ 	.word	0x000000ff
        /*0390*/ 	.word	0x000000c0
        /*0394*/ 	.short	0x0100
        /*0396*/ 	.byte	0x08
	.zero		1


	//   ....[49]....
        /*0398*/ 	.word	0x00000580
        /*039c*/ 	.word	0x000000ff
        /*03a0*/ 	.word	0x000001e8
        /*03a4*/ 	.short	0x0100
        /*03a6*/ 	.byte	0x08
	.zero		1


	//   ....[50]....
        /*03a8*/ 	.word	0x00000590
        /*03ac*/ 	.word	0x000000ff
        /*03b0*/ 	.word	0x000000c8
        /*03b4*/ 	.short	0x0100
        /*03b6*/ 	.byte	0x08
	.zero		1


	//   ....[51]....
        /*03b8*/ 	.word	0x000005a0
        /*03bc*/ 	.word	0x000000ff
        /*03c0*/ 	.word	0x000001f0
        /*03c4*/ 	.short	0x0100
        /*03c6*/ 	.byte	0x08
	.zero		1


	//   ....[52]....
        /*03c8*/ 	.word	0x000005b0
        /*03cc*/ 	.word	0x000000ff
        /*03d0*/ 	.word	0x000000d0
        /*03d4*/ 	.short	0x0100
        /*03d6*/ 	.byte	0x08
	.zero		1


	//   ....[53]....
        /*03d8*/ 	.word	0x000005c0
        /*03dc*/ 	.word	0x000000ff
        /*03e0*/ 	.word	0x000001f8
        /*03e4*/ 	.short	0x0100
        /*03e6*/ 	.byte	0x08
	.zero		1


	//   ....[54]....
        /*03e8*/ 	.word	0x000005d0
        /*03ec*/ 	.word	0x000000ff
        /*03f0*/ 	.word	0x000000d8
        /*03f4*/ 	.short	0x0100
        /*03f6*/ 	.byte	0x08
	.zero		1


	//   ....[55]....
        /*03f8*/ 	.word	0x000005e0
        /*03fc*/ 	.word	0x000000ff
        /*0400*/ 	.word	0x00000200
        /*0404*/ 	.short	0x0100
        /*0406*/ 	.byte	0x08
	.zero		1


	//   ....[56]....
        /*0408*/ 	.word	0x000005f0
        /*040c*/ 	.word	0x000000ff
        /*0410*/ 	.word	0x000000e0
        /*0414*/ 	.short	0x0100
        /*0416*/ 	.byte	0x08
	.zero		1


	//   ....[57]....
        /*0418*/ 	.word	0x00000600
        /*041c*/ 	.word	0x000000ff
        /*0420*/ 	.word	0x00000208
        /*0424*/ 	.short	0x0100
        /*0426*/ 	.byte	0x08
	.zero		1


	//   ....[58]....
        /*0428*/ 	.word	0x00000610
        /*042c*/ 	.word	0x000000ff
        /*0430*/ 	.word	0x000000e8
        /*0434*/ 	.short	0x0100
        /*0436*/ 	.byte	0x08
	.zero		1


	//   ....[59]....
        /*0438*/ 	.word	0x00000620
        /*043c*/ 	.word	0x000000ff
        /*0440*/ 	.word	0x00000210
        /*0444*/ 	.short	0x0100
        /*0446*/ 	.byte	0x08
	.zero		1


	//   ....[60]....
        /*0448*/ 	.word	0x00000630
        /*044c*/ 	.word	0x000000ff
        /*0450*/ 	.word	0x000000f0
        /*0454*/ 	.short	0x0100
        /*0456*/ 	.byte	0x08
	.zero		1


	//   ....[61]....
        /*0458*/ 	.word	0x00000640
        /*045c*/ 	.word	0x000000ff
        /*0460*/ 	.word	0x00000218
        /*0464*/ 	.short	0x0100
        /*0466*/ 	.byte	0x08
	.zero		1


	//   ....[62]....
        /*0468*/ 	.word	0x00000650
        /*046c*/ 	.word	0x000000ff
        /*0470*/ 	.word	0x000000f8
        /*0474*/ 	.short	0x0100
        /*0476*/ 	.byte	0x08
	.zero		1


	//   ....[63]....
        /*0478*/ 	.word	0x00000660
        /*047c*/ 	.word	0x000000ff
        /*0480*/ 	.word	0x00000220
        /*0484*/ 	.short	0x0100
        /*0486*/ 	.byte	0x08
	.zero		1


	//   ....[64]....
        /*0488*/ 	.word	0x00000670
        /*048c*/ 	.word	0x000000ff
        /*0490*/ 	.word	0x00000100
        /*0494*/ 	.short	0x0100
        /*0496*/ 	.byte	0x08
	.zero		1


	//   ....[65]....
        /*0498*/ 	.word	0x00000680
        /*049c*/ 	.word	0x000000ff
        /*04a0*/ 	.word	0x00000228
        /*04a4*/ 	.short	0x0100
        /*04a6*/ 	.byte	0x08
	.zero		1


	//   ....[66]....
        /*04a8*/ 	.word	0x00000690
        /*04ac*/ 	.word	0x000000ff
        /*04b0*/ 	.word	0x00000108
        /*04b4*/ 	.short	0x0100
        /*04b6*/ 	.byte	0x08
	.zero		1


	//   ....[67]....
        /*04b8*/ 	.word	0x000006a0
        /*04bc*/ 	.word	0x000000ff
        /*04c0*/ 	.word	0x00000230
        /*04c4*/ 	.short	0x0100
        /*04c6*/ 	.byte	0x08
	.zero		1


	//   ....[68]....
        /*04c8*/ 	.word	0x000006b0
        /*04cc*/ 	.word	0x000000ff
        /*04d0*/ 	.word	0x00000110
        /*04d4*/ 	.short	0x0100
        /*04d6*/ 	.byte	0x08
	.zero		1


	//   ....[69]....
        /*04d8*/ 	.word	0x000006c0
        /*04dc*/ 	.word	0x000000ff
        /*04e0*/ 	.word	0x00000238
        /*04e4*/ 	.short	0x0100
        /*04e6*/ 	.byte	0x08
	.zero		1


	//   ....[70]....
        /*04e8*/ 	.word	0x000006d0
        /*04ec*/ 	.word	0x000000ff
        /*04f0*/ 	.word	0x00000118
        /*04f4*/ 	.short	0x0100
        /*04f6*/ 	.byte	0x08
	.zero		1


	//   ....[71]....
        /*04f8*/ 	.word	0x000006e0
        /*04fc*/ 	.word	0x000000ff
        /*0500*/ 	.word	0x00000240
        /*0504*/ 	.short	0x0100
        /*0506*/ 	.byte	0x08
	.zero		1


	//   ....[72]....
        /*0508*/ 	.word	0x000006f0
        /*050c*/ 	.word	0x000000ff
        /*0510*/ 	.word	0x00000120
        /*0514*/ 	.short	0x0100
        /*0516*/ 	.byte	0x08
	.zero		1


	//   ....[73]....
        /*0518*/ 	.word	0x00000700
        /*051c*/ 	.word	0x000000ff
        /*0520*/ 	.word	0x00000248
        /*0524*/ 	.short	0x0100
        /*0526*/ 	.byte	0x08
	.zero		1


	//   ....[74]....
        /*0528*/ 	.word	0x00000b80
        /*052c*/ 	.word	0x000000ff
        /*0530*/ 	.word	0x00000260
        /*0534*/ 	.short	0x0100
        /*0536*/ 	.byte	0x06
	.zero		1


	//   ....[75]....
        /*0538*/ 	.word	0x00000c10
        /*053c*/ 	.word	0x000000ff
        /*0540*/ 	.word	0x00000268
        /*0544*/ 	.short	0x0100
        /*0546*/ 	.byte	0x06
	.zero		1


	//   ....[76]....
        /*0548*/ 	.word	0x00001b70
        /*054c*/ 	.word	0x00000003
        /*0550*/ 	.word	0x00000000
        /*0554*/ 	.short	0x010a
        /*0556*/ 	.byte	0x3f
	.zero		1


	//   ....[77]....
        /*0558*/ 	.word	0x00001bd0
        /*055c*/ 	.word	0x00000003
        /*0560*/ 	.word	0x00000000
        /*0564*/ 	.short	0x010a
        /*0566*/ 	.byte	0x3f
	.zero		1


	//   ....[78]....
        /*0568*/ 	.word	0x00001de0
        /*056c*/ 	.word	0x00000005
        /*0570*/ 	.word	0x00000000
        /*0574*/ 	.short	0x010a
        /*0576*/ 	.byte	0x3f
	.zero		1


	//   ....[79]....
        /*0578*/ 	.word	0x00001e20
        /*057c*/ 	.word	0x00000005
        /*0580*/ 	.word	0x00000000
        /*0584*/ 	.short	0x010a
        /*0586*/ 	.byte	0x3f
	.zero		1


	//   ....[80]....
        /*0588*/ 	.word	0x00001f10
        /*058c*/ 	.word	0x00000004
        /*0590*/ 	.word	0x00000000
        /*0594*/ 	.short	0x0101
        /*0596*/ 	.byte	0x3f
	.zero		1


	//   ....[81]....
        /*0598*/ 	.word	0x00002130
        /*059c*/ 	.word	0x00000000
        /*05a0*/ 	.word	0x00000000
        /*05a4*/ 	.short	0x0101
        /*05a6*/ 	.byte	0x3f
	.zero		1


	//   ....[82]....
        /*05a8*/ 	.word	0x00004f80
        /*05ac*/ 	.word	0x00000016
        /*05b0*/ 	.word	0x00000128
        /*05b4*/ 	.short	0x010a
        /*05b6*/ 	.byte	0x3f
	.zero		1


	//   ....[83]....
        /*05b8*/ 	.word	0x00005370
        /*05bc*/ 	.word	0x00000006
        /*05c0*/ 	.word	0x00000268
        /*05c4*/ 	.short	0x0101
        /*05c6*/ 	.byte	0x3f
	.zero		1


	//   ....[84]....
        /*05c8*/ 	.word	0x00005a60
        /*05cc*/ 	.word	0x00000007
        /*05d0*/ 	.word	0x00000000
        /*05d4*/ 	.short	0x010a
        /*05d6*/ 	.byte	0x3f
	.zero		1


	//   ....[85]....
        /*05d8*/ 	.word	0x00005ae0
        /*05dc*/ 	.word	0x00000008
        /*05e0*/ 	.word	0x00000000
        /*05e4*/ 	.short	0x010a
        /*05e6*/ 	.byte	0x3f
	.zero		1


	//   ....[86]....
        /*05e8*/ 	.word	0x00005b70
        /*05ec*/ 	.word	0x00000009
        /*05f0*/ 	.word	0x00000000
        /*05f4*/ 	.short	0x010a
        /*05f6*/ 	.byte	0x3f
	.zero		1


	//   ....[87]....
        /*05f8*/ 	.word	0x00005c00
        /*05fc*/ 	.word	0x00000008
        /*0600*/ 	.word	0x00000000
        /*0604*/ 	.short	0x010a
        /*0606*/ 	.byte	0x3f
	.zero		1


	//   ....[88]....
        /*0608*/ 	.word	0x00005c90
        /*060c*/ 	.word	0x00000009
        /*0610*/ 	.word	0x00000000
        /*0614*/ 	.short	0x010a
        /*0616*/ 	.byte	0x3f
	.zero		1


	//   ....[89]....
        /*0618*/ 	.word	0x00005d20
        /*061c*/ 	.word	0x00000008
        /*0620*/ 	.word	0x00000000
        /*0624*/ 	.short	0x010a
        /*0626*/ 	.byte	0x3f
	.zero		1


	//   ....[90]....
        /*0628*/ 	.word	0x00005db0
        /*062c*/ 	.word	0x00000009
        /*0630*/ 	.word	0x00000000
        /*0634*/ 	.short	0x010a
        /*0636*/ 	.byte	0x3f
	.zero		1


	//   ....[91]....
        /*0638*/ 	.word	0x00005e40
        /*063c*/ 	.word	0x00000008
        /*0640*/ 	.word	0x00000000
        /*0644*/ 	.short	0x010a
        /*0646*/ 	.byte	0x3f
	.zero		1


	//   ....[92]....
        /*0648*/ 	.word	0x00005ed0
        /*064c*/ 	.word	0x00000009
        /*0650*/ 	.word	0x00000000
        /*0654*/ 	.short	0x010a
        /*0656*/ 	.byte	0x3f
	.zero		1


	//   ....[93]....
        /*0658*/ 	.word	0x00005f60
        /*065c*/ 	.word	0x00000008
        /*0660*/ 	.word	0x00000000
        /*0664*/ 	.short	0x010a
        /*0666*/ 	.byte	0x3f
	.zero		1


	//   ....[94]....
        /*0668*/ 	.word	0x00005ff0
        /*066c*/ 	.word	0x00000009
        /*0670*/ 	.word	0x00000000
        /*0674*/ 	.short	0x010a
        /*0676*/ 	.byte	0x3f
	.zero		1


	//   ....[95]....
        /*0678*/ 	.word	0x00006080
        /*067c*/ 	.word	0x00000008
        /*0680*/ 	.word	0x00000000
        /*0684*/ 	.short	0x010a
        /*0686*/ 	.byte	0x3f
	.zero		1


	//   ....[96]....
        /*0688*/ 	.word	0x00006110
        /*068c*/ 	.word	0x00000009
        /*0690*/ 	.word	0x00000000
        /*0694*/ 	.short	0x010a
        /*0696*/ 	.byte	0x3f
	.zero		1


	//   ....[97]....
        /*0698*/ 	.word	0x000061a0
        /*069c*/ 	.word	0x00000008
        /*06a0*/ 	.word	0x00000000
        /*06a4*/ 	.short	0x010a
        /*06a6*/ 	.byte	0x3f
	.zero		1


	//   ....[98]....
        /*06a8*/ 	.word	0x00006230
        /*06ac*/ 	.word	0x00000009
        /*06b0*/ 	.word	0x00000000
        /*06b4*/ 	.short	0x010a
        /*06b6*/ 	.byte	0x3f
	.zero		1


	//   ....[99]....
        /*06b8*/ 	.word	0x000062c0
        /*06bc*/ 	.word	0x00000008
        /*06c0*/ 	.word	0x00000000
        /*06c4*/ 	.short	0x010a
        /*06c6*/ 	.byte	0x3f
	.zero		1


	//   ....[100]....
        /*06c8*/ 	.word	0x00006350
        /*06cc*/ 	.word	0x00000009
        /*06d0*/ 	.word	0x00000000
        /*06d4*/ 	.short	0x010a
        /*06d6*/ 	.byte	0x3f
	.zero		1


	//   ....[101]....
        /*06d8*/ 	.word	0x000063e0
        /*06dc*/ 	.word	0x00000008
        /*06e0*/ 	.word	0x00000000
        /*06e4*/ 	.short	0x010a
        /*06e6*/ 	.byte	0x3f
	.zero		1


	//   ....[102]....
        /*06e8*/ 	.word	0x00006470
        /*06ec*/ 	.word	0x00000009
        /*06f0*/ 	.word	0x00000000
        /*06f4*/ 	.short	0x010a
        /*06f6*/ 	.byte	0x3f
	.zero		1


	//   ....[103]....
        /*06f8*/ 	.word	0x00006500
        /*06fc*/ 	.word	0x00000008
        /*0700*/ 	.word	0x00000000
        /*0704*/ 	.short	0x010a
        /*0706*/ 	.byte	0x3f
	.zero		1


	//   ....[104]....
        /*0708*/ 	.word	0x00006590
        /*070c*/ 	.word	0x00000009
        /*0710*/ 	.word	0x00000000
        /*0714*/ 	.short	0x010a
        /*0716*/ 	.byte	0x3f
	.zero		1


	//   ....[105]....
        /*0718*/ 	.word	0x00006620
        /*071c*/ 	.word	0x00000008
        /*0720*/ 	.word	0x00000000
        /*0724*/ 	.short	0x010a
        /*0726*/ 	.byte	0x3f
	.zero		1


	//   ....[106]....
        /*0728*/ 	.word	0x000066b0
        /*072c*/ 	.word	0x00000009
        /*0730*/ 	.word	0x00000000
        /*0734*/ 	.short	0x010a
        /*0736*/ 	.byte	0x3f
	.zero		1


	//   ....[107]....
        /*0738*/ 	.word	0x00006740
        /*073c*/ 	.word	0x00000008
        /*0740*/ 	.word	0x00000000
        /*0744*/ 	.short	0x010a
        /*0746*/ 	.byte	0x3f
	.zero		1


	//   ....[108]....
        /*0748*/ 	.word	0x000067d0
        /*074c*/ 	.word	0x00000009
        /*0750*/ 	.word	0x00000000
        /*0754*/ 	.short	0x010a
        /*0756*/ 	.byte	0x3f
	.zero		1


	//   ....[109]....
        /*0758*/ 	.word	0x00006860
        /*075c*/ 	.word	0x00000008
        /*0760*/ 	.word	0x00000000
        /*0764*/ 	.short	0x010a
        /*0766*/ 	.byte	0x3f
	.zero		1


	//   ....[110]....
        /*0768*/ 	.word	0x000068f0
        /*076c*/ 	.word	0x00000009
        /*0770*/ 	.word	0x00000000
        /*0774*/ 	.short	0x010a
        /*0776*/ 	.byte	0x3f
	.zero		1


	//   ....[111]....
        /*0778*/ 	.word	0x00006980
        /*077c*/ 	.word	0x00000008
        /*0780*/ 	.word	0x00000000
        /*0784*/ 	.short	0x010a
        /*0786*/ 	.byte	0x3f
	.zero		1


	//   ....[112]....
        /*0788*/ 	.word	0x00006a10
        /*078c*/ 	.word	0x00000009
        /*0790*/ 	.word	0x00000000
        /*0794*/ 	.short	0x010a
        /*0796*/ 	.byte	0x3f
	.zero		1


	//   ....[113]....
        /*0798*/ 	.word	0x00006aa0
        /*079c*/ 	.word	0x00000008
        /*07a0*/ 	.word	0x00000000
        /*07a4*/ 	.short	0x010a
        /*07a6*/ 	.byte	0x3f
	.zero		1


	//   ....[114]....
        /*07a8*/ 	.word	0x00006b30
        /*07ac*/ 	.word	0x00000009
        /*07b0*/ 	.word	0x00000000
        /*07b4*/ 	.short	0x010a
        /*07b6*/ 	.byte	0x3f
	.zero		1


	//   ....[115]....
        /*07b8*/ 	.word	0x00006bc0
        /*07bc*/ 	.word	0x00000008
        /*07c0*/ 	.word	0x00000000
        /*07c4*/ 	.short	0x010a
        /*07c6*/ 	.byte	0x3f
	.zero		1


	//   ....[116]....
        /*07c8*/ 	.word	0x00006c50
        /*07cc*/ 	.word	0x00000009
        /*07d0*/ 	.word	0x00000000
        /*07d4*/ 	.short	0x010a
        /*07d6*/ 	.byte	0x3f
	.zero		1


	//   ....[117]....
        /*07d8*/ 	.word	0x00006ce0
        /*07dc*/ 	.word	0x00000008
        /*07e0*/ 	.word	0x00000000
        /*07e4*/ 	.short	0x010a
        /*07e6*/ 	.byte	0x3f
	.zero		1


	//   ....[118]....
        /*07e8*/ 	.word	0x00006d70
        /*07ec*/ 	.word	0x00000009
        /*07f0*/ 	.word	0x00000000
        /*07f4*/ 	.short	0x010a
        /*07f6*/ 	.byte	0x3f
	.zero		1


	//   ....[119]....
        /*07f8*/ 	.word	0x00006e00
        /*07fc*/ 	.word	0x00000006
        /*0800*/ 	.word	0x00000000
        /*0804*/ 	.short	0x010a
        /*0806*/ 	.byte	0x3f
	.zero		1


	//   ....[120]....
        /*0808*/ 	.word	0x00006e90
        /*080c*/ 	.word	0x00000003
        /*0810*/ 	.word	0x00000000
        /*0814*/ 	.short	0x010a
        /*0816*/ 	.byte	0x3f
	.zero		1


	//   ....[121]....
        /*0818*/ 	.word	0x00006ef0
        /*081c*/ 	.word	0x00000003
        /*0820*/ 	.word	0x00000000
        /*0824*/ 	.short	0x010a
        /*0826*/ 	.byte	0x3f
	.zero		1


	//   ....[122]....
        /*0828*/ 	.word	0x00006f40
        /*082c*/ 	.word	0x00000005
        /*0830*/ 	.word	0x00000000
        /*0834*/ 	.short	0x010a
        /*0836*/ 	.byte	0x3f
	.zero		1


	//   ....[123]....
        /*0838*/ 	.word	0x00007010
        /*083c*/ 	.word	0x00000016
        /*0840*/ 	.word	0x00000128
        /*0844*/ 	.short	0x010a
        /*0846*/ 	.byte	0x3f
	.zero		1


	//   ....[124]....
        /*0848*/ 	.word	0x000070e0
        /*084c*/ 	.word	0x00000007
        /*0850*/ 	.word	0x00000000
        /*0854*/ 	.short	0x010a
        /*0856*/ 	.byte	0x3f
	.zero		1


	//   ....[125]....
        /*0858*/ 	.word	0x00007130
        /*085c*/ 	.word	0x00000008
        /*0860*/ 	.word	0x00000000
        /*0864*/ 	.short	0x010a
        /*0866*/ 	.byte	0x3f
	.zero		1


	//   ....[126]....
        /*0868*/ 	.word	0x00007180
        /*086c*/ 	.word	0x00000009
        /*0870*/ 	.word	0x00000000
        /*0874*/ 	.short	0x010a
        /*0876*/ 	.byte	0x3f
	.zero		1


	//   ....[127]....
        /*0878*/ 	.word	0x000071d0
        /*087c*/ 	.word	0x00000008
        /*0880*/ 	.word	0x00000000
        /*0884*/ 	.short	0x010a
        /*0886*/ 	.byte	0x3f
	.zero		1


	//   ....[128]....
        /*0888*/ 	.word	0x00007220
        /*088c*/ 	.word	0x00000009
        /*0890*/ 	.word	0x00000000
        /*0894*/ 	.short	0x010a
        /*0896*/ 	.byte	0x3f
	.zero		1


	//   ....[129]....
        /*0898*/ 	.word	0x00007270
        /*089c*/ 	.word	0x00000008
        /*08a0*/ 	.word	0x00000000
        /*08a4*/ 	.short	0x010a
        /*08a6*/ 	.byte	0x3f
	.zero		1


	//   ....[130]....
        /*08a8*/ 	.word	0x000072c0
        /*08ac*/ 	.word	0x00000009
        /*08b0*/ 	.word	0x00000000
        /*08b4*/ 	.short	0x010a
        /*08b6*/ 	.byte	0x3f
	.zero		1


	//   ....[131]....
        /*08b8*/ 	.word	0x00007310
        /*08bc*/ 	.word	0x00000008
        /*08c0*/ 	.word	0x00000000
        /*08c4*/ 	.short	0x010a
        /*08c6*/ 	.byte	0x3f
	.zero		1


	//   ....[132]....
        /*08c8*/ 	.word	0x00007360
        /*08cc*/ 	.word	0x00000009
        /*08d0*/ 	.word	0x00000000
        /*08d4*/ 	.short	0x010a
        /*08d6*/ 	.byte	0x3f
	.zero		1


	//   ....[133]....
        /*08d8*/ 	.word	0x000073b0
        /*08dc*/ 	.word	0x00000008
        /*08e0*/ 	.word	0x00000000
        /*08e4*/ 	.short	0x010a
        /*08e6*/ 	.byte	0x3f
	.zero		1


	//   ....[134]....
        /*08e8*/ 	.word	0x00007400
        /*08ec*/ 	.word	0x00000009
        /*08f0*/ 	.word	0x00000000
        /*08f4*/ 	.short	0x010a
        /*08f6*/ 	.byte	0x3f
	.zero		1


	//   ....[135]....
        /*08f8*/ 	.word	0x00007450
        /*08fc*/ 	.word	0x00000008
        /*0900*/ 	.word	0x00000000
        /*0904*/ 	.short	0x010a
        /*0906*/ 	.byte	0x3f
	.zero		1


	//   ....[136]....
        /*0908*/ 	.word	0x000074a0
        /*090c*/ 	.word	0x00000009
        /*0910*/ 	.word	0x00000000
        /*0914*/ 	.short	0x010a
        /*0916*/ 	.byte	0x3f
	.zero		1


	//   ....[137]....
        /*0918*/ 	.word	0x000074f0
        /*091c*/ 	.word	0x00000008
        /*0920*/ 	.word	0x00000000
        /*0924*/ 	.short	0x010a
        /*0926*/ 	.byte	0x3f
	.zero		1


	//   ....[138]....
        /*0928*/ 	.word	0x00007540
        /*092c*/ 	.word	0x00000009
        /*0930*/ 	.word	0x00000000
        /*0934*/ 	.short	0x010a
        /*0936*/ 	.byte	0x3f
	.zero		1


	//   ....[139]....
        /*0938*/ 	.word	0x00007590
        /*093c*/ 	.word	0x00000008
        /*0940*/ 	.word	0x00000000
        /*0944*/ 	.short	0x010a
        /*0946*/ 	.byte	0x3f
	.zero		1


	//   ....[140]....
        /*0948*/ 	.word	0x000075e0
        /*094c*/ 	.word	0x00000009
        /*0950*/ 	.word	0x00000000
        /*0954*/ 	.short	0x010a
        /*0956*/ 	.byte	0x3f
	.zero		1


	//   ....[141]....
        /*0958*/ 	.word	0x00007630
        /*095c*/ 	.word	0x00000008
        /*0960*/ 	.word	0x00000000
        /*0964*/ 	.short	0x010a
        /*0966*/ 	.byte	0x3f
	.zero		1


	//   ....[142]....
        /*0968*/ 	.word	0x00007680
        /*096c*/ 	.word	0x00000009
        /*0970*/ 	.word	0x00000000
        /*0974*/ 	.short	0x010a
        /*0976*/ 	.byte	0x3f
	.zero		1


	//   ....[143]....
        /*0978*/ 	.word	0x000076d0
        /*097c*/ 	.word	0x00000008
        /*0980*/ 	.word	0x00000000
        /*0984*/ 	.short	0x010a
        /*0986*/ 	.byte	0x3f
	.zero		1


	//   ....[144]....
        /*0988*/ 	.word	0x00007720
        /*098c*/ 	.word	0x00000009
        /*0990*/ 	.word	0x00000000
        /*0994*/ 	.short	0x010a
        /*0996*/ 	.byte	0x3f
	.zero		1


	//   ....[145]....
        /*0998*/ 	.word	0x00007770
        /*099c*/ 	.word	0x00000008
        /*09a0*/ 	.word	0x00000000
        /*09a4*/ 	.short	0x010a
        /*09a6*/ 	.byte	0x3f
	.zero		1


	//   ....[146]....
        /*09a8*/ 	.word	0x000077c0
        /*09ac*/ 	.word	0x00000009
        /*09b0*/ 	.word	0x00000000
        /*09b4*/ 	.short	0x010a
        /*09b6*/ 	.byte	0x3f
	.zero		1


	//   ....[147]....
        /*09b8*/ 	.word	0x00007810
        /*09bc*/ 	.word	0x00000008
        /*09c0*/ 	.word	0x00000000
        /*09c4*/ 	.short	0x010a
        /*09c6*/ 	.byte	0x3f
	.zero		1


	//   ....[148]....
        /*09c8*/ 	.word	0x00007860
        /*09cc*/ 	.word	0x00000009
        /*09d0*/ 	.word	0x00000000
        /*09d4*/ 	.short	0x010a
        /*09d6*/ 	.byte	0x3f
	.zero		1


	//   ....[149]....
        /*09d8*/ 	.word	0x000078b0
        /*09dc*/ 	.word	0x00000008
        /*09e0*/ 	.word	0x00000000
        /*09e4*/ 	.short	0x010a
        /*09e6*/ 	.byte	0x3f
	.zero		1


	//   ....[150]....
        /*09e8*/ 	.word	0x00007900
        /*09ec*/ 	.word	0x00000009
        /*09f0*/ 	.word	0x00000000
        /*09f4*/ 	.short	0x010a
        /*09f6*/ 	.byte	0x3f
	.zero		1


	//   ....[151]....
        /*09f8*/ 	.word	0x00007950
        /*09fc*/ 	.word	0x00000008
        /*0a00*/ 	.word	0x00000000
        /*0a04*/ 	.short	0x010a
        /*0a06*/ 	.byte	0x3f
	.zero		1


	//   ....[152]....
        /*0a08*/ 	.word	0x000079a0
        /*0a0c*/ 	.word	0x00000009
        /*0a10*/ 	.word	0x00000000
        /*0a14*/ 	.short	0x010a
        /*0a16*/ 	.byte	0x3f
	.zero		1


	//   ....[153]....
        /*0a18*/ 	.word	0x000079f0
        /*0a1c*/ 	.word	0x00000008
        /*0a20*/ 	.word	0x00000000
        /*0a24*/ 	.short	0x010a
        /*0a26*/ 	.byte	0x3f
	.zero		1


	//   ....[154]....
        /*0a28*/ 	.word	0x00007a40
        /*0a2c*/ 	.word	0x00000009
        /*0a30*/ 	.word	0x00000000
        /*0a34*/ 	.short	0x010a
        /*0a36*/ 	.byte	0x3f
	.zero		1


	//   ....[155]....
        /*0a38*/ 	.word	0x00007a90
        /*0a3c*/ 	.word	0x00000008
        /*0a40*/ 	.word	0x00000000
        /*0a44*/ 	.short	0x010a
        /*0a46*/ 	.byte	0x3f
	.zero		1


	//   ....[156]....
        /*0a48*/ 	.word	0x00007ae0
        /*0a4c*/ 	.word	0x00000009
        /*0a50*/ 	.word	0x00000000
        /*0a54*/ 	.short	0x010a
        /*0a56*/ 	.byte	0x3f
	.zero		1


	//   ....[157]....
        /*0a58*/ 	.word	0x00007b30
        /*0a5c*/ 	.word	0x00000008
        /*0a60*/ 	.word	0x00000000
        /*0a64*/ 	.short	0x010a
        /*0a66*/ 	.byte	0x3f
	.zero		1


	//   ....[158]....
        /*0a68*/ 	.word	0x00007b80
        /*0a6c*/ 	.word	0x00000009
        /*0a70*/ 	.word	0x00000000
        /*0a74*/ 	.short	0x010a
        /*0a76*/ 	.byte	0x3f
	.zero		1


	//   ....[159]....
        /*0a78*/ 	.word	0x00007bd0
        /*0a7c*/ 	.word	0x00000006
        /*0a80*/ 	.word	0x00000000
        /*0a84*/ 	.short	0x010a
        /*0a86*/ 	.byte	0x3f
	.zero		1


	//----- nvinfo : EIATTR_NUM_MBARRIERS
	.align		4
.L_35:
        /*0a88*/ 	.byte	0x03, 0x38
        /*0a8a*/ 	.short	0x004c


	//----- nvinfo : EIATTR_EXIT_INSTR_OFFSETS
	.align		4
        /*0a8c*/ 	.byte	0x04, 0x1c
        /*0a8e*/ 	.short	(.L_37 - .L_36)


	//   ....[0]....
.L_36:
        /*0a90*/ 	.word	0x00000e40


	//   ....[1]....
        /*0a94*/ 	.word	0x00001650


	//   ....[2]....
        /*0a98*/ 	.word	0x000045c0


	//   ....[3]....
        /*0a9c*/ 	.word	0x00004b20


	//   ....[4]....
        /*0aa0*/ 	.word	0x00006ee0


	//----- nvinfo : EIATTR_MAX_THREADS
	.align		4
.L_37:
        /*0aa4*/ 	.byte	0x04, 0x05
        /*0aa6*/ 	.short	(.L_39 - .L_38)
.L_38:
        /*0aa8*/ 	.word	0x00000180
        /*0aac*/ 	.word	0x00000001
        /*0ab0*/ 	.word	0x00000001


	//----- nvinfo : EIATTR_CRS_STACK_SIZE
	.align		4
.L_39:
        /*0ab4*/ 	.byte	0x04, 0x1e
        /*0ab6*/ 	.short	(.L_41 - .L_40)
.L_40:
        /*0ab8*/ 	.word	0x00000000


	//----- nvinfo : EIATTR_CBANK_PARAM_SIZE
	.align		4
.L_41:
        /*0abc*/ 	.byte	0x03, 0x19
        /*0abe*/ 	.short	0x0470


	//----- nvinfo : EIATTR_PARAM_CBANK
	.align		4
        /*0ac0*/ 	.byte	0x04, 0x0a
        /*0ac2*/ 	.short	(.L_43 - .L_42)
	.align		4
.L_42:
        /*0ac4*/ 	.word	index@(.nv.constant0._ZN7cutlass13device_kernelINS_4gemm6kernel13GemmUniversalIN4cute5tupleIJiiiiEEENS1_10collective13CollectiveMmaINS1_34MainloopSm90TmaGmmaWarpSpecializedILi37ENS5_IJNS4_1CILi4EEENSA_ILi2EEENSA_ILi1EEEEEENS1_35KernelTmaWarpSpecializedCooperativeEEENS5_IJNSA_ILi128EEENSA_ILi64EEENSA_ILi32EEEEEEaNS5_IJlSD_lEEEaSL_NS4_8TiledMMAINS4_8MMA_AtomIJNS4_4SM904GMMA26MMA_64x64x32_S32S8S8_SS_TNEEEENS4_6LayoutINS5_IJSC_SD_SD_EEENS5_IJSD_NSA_ILi0EEESU_EEEEENS5_IJNS4_10UnderscoreESX_SX_EEEEENS4_23SM90_TMA_LOAD_MULTICASTENS4_14ComposedLayoutINS4_7SwizzleILi1ELi4ELi3EEENS4_18smem_ptr_flag_bitsILi8EEENSS_INS5_IJNSA_ILi8EEESJ_EEENS5_IJSJ_SD_EEEEEEEvNS4_8identityES10_S1A_vS1B_EENS_8epilogue10collective6detail29Sm90TmaWarpSpecializedAdapterINS1E_15DefaultEpilogueIaSL_SL_NS1D_6thread17LinearCombinationIaLi1EiiLNS1I_9ScaleType4KindE0ELNS_15FloatRoundStyleE2EaEENS1_15EpilogueDefaultEEEEEvvEEEEvNT_6ParamsE)
        /*0ac8*/ 	.short	0x0210
        /*0aca*/ 	.short	0x0470


	//----- nvinfo : EIATTR_SW_WAR
	.align		4
.L_43:
        /*0acc*/ 	.byte	0x04, 0x36
        /*0ace*/ 	.short	(.L_45 - .L_44)
.L_44:
        /*0ad0*/ 	.word	0x00000008
.L_45:


//--------------------- .nv.callgraph             --------------------------
	.section	.nv.callgraph,"",@"SHT_CUDA_CALLGRAPH"
	.align	4
	.sectionentsize	8
	.align		4
        /*0000*/ 	.word	0x00000000
	.align		4
        /*0004*/ 	.word	0xffffffff
	.align		4
        /*0008*/ 	.word	index@(_ZN7cutlass13device_kernelINS_4gemm6kernel13GemmUniversalIN4cute5tupleIJiiiiEEENS1_10collective13CollectiveMmaINS1_34MainloopSm90TmaGmmaWarpSpecializedILi37ENS5_IJNS4_1CILi4EEENSA_ILi2EEENSA_ILi1EEEEEENS1_35KernelTmaWarpSpecializedCooperativeEEENS5_IJNSA_ILi128EEENSA_ILi64EEENSA_ILi32EEEEEEaNS5_IJlSD_lEEEaSL_NS4_8TiledMMAINS4_8MMA_AtomIJNS4_4SM904GMMA26MMA_64x64x32_S32S8S8_SS_TNEEEENS4_6LayoutINS5_IJSC_SD_SD_EEENS5_IJSD_NSA_ILi0EEESU_EEEEENS5_IJNS4_10UnderscoreESX_SX_EEEEENS4_23SM90_TMA_LOAD_MULTICASTENS4_14ComposedLayoutINS4_7SwizzleILi1ELi4ELi3EEENS4_18smem_ptr_flag_bitsILi8EEENSS_INS5_IJNSA_ILi8EEESJ_EEENS5_IJSJ_SD_EEEEEEEvNS4_8identityES10_S1A_vS1B_EENS_8epilogue10collective6detail29Sm90TmaWarpSpecializedAdapterINS1E_15DefaultEpilogueIaSL_SL_NS1D_6thread17LinearCombinationIaLi1EiiLNS1I_9ScaleType4KindE0ELNS_15FloatRoundStyleE2EaEENS1_15EpilogueDefaultEEEEEvvEEEEvNT_6ParamsE)
	.align		4
        /*000c*/ 	.word	index@(__assertfail)
	.align		4
        /*0010*/ 	.word	0x00000000
	.align		4
        /*0014*/ 	.word	0xfffffffe
	.align		4
        /*0018*/ 	.word	0x00000000
	.align		4
        /*001c*/ 	.word	0xfffffffd
	.align		4
        /*0020*/ 	.word	0x00000000
	.align		4
        /*0024*/ 	.word	0xfffffffc


//--------------------- .nv.constant4             --------------------------
	.section	.nv.constant4,"a",@progbits
	.align	8
	.align		8
.nv.constant4:
        /*0000*/ 	.dword	__assertfail
	.align		8
        /*0008*/ 	.dword	__unnamed_1
	.align		8
        /*0010*/ 	.dword	_ZN40_INTERNAL_47ac2c47_4_k_cu_d920cc4d_177154cuda3std3__45__cpo5beginE
	.align		8
        /*0018*/ 	.dword	_ZN40_INTERNAL_47ac2c47_4_k_cu_d920cc4d_177154cuda3std3__45__cpo3endE
	.align		8
        /*0020*/ 	.dword	_ZN40_INTERNAL_47ac2c47_4_k_cu_d920cc4d_177154cuda3std3__45__cpo6cbeginE
	.align		8
        /*0028*/ 	.dword	_ZN40_INTERNAL_47ac2c47_4_k_cu_d920cc4d_177154cuda3std3__45__cpo4cendE
	.align		8
        /*0030*/ 	.dword	_ZN40_INTERNAL_47ac2c47_4_k_cu_d920cc4d_177154cuda3std3__442_GLOBAL__N__47ac2c47_4_k_cu_d920cc4d_177156ignoreE
	.align		8
        /*0038*/ 	.dword	_ZN40_INTERNAL_47ac2c47_4_k_cu_d920cc4d_177154cuda3std3__419piecewise_constructE
	.align		8
        /*0040*/ 	.dword	_ZN40_INTERNAL_47ac2c47_4_k_cu_d920cc4d_177154cuda3std3__48in_placeE
	.align		8
        /*0048*/ 	.dword	_ZN40_INTERNAL_47ac2c47_4_k_cu_d920cc4d_177154cuda3std6ranges3__45__cpo4swapE
	.align		8
        /*0050*/ 	.dword	_ZN40_INTERNAL_47ac2c47_4_k_cu_d920cc4d_177154cuda3std6ranges3__45__cpo9iter_moveE
	.align		8
        /*0058*/ 	.dword	_ZN40_INTERNAL_47ac2c47_4_k_cu_d920cc4d_177154cute7productE
	.align		8
        /*0060*/ 	.dword	_ZN40_INTERNAL_47ac2c47_4_k_cu_d920cc4d_177154cute1_E
	.align		8
        /*0068*/ 	.dword	$str$22
	.align		8
        /*0070*/ 	.dword	$str$23


//--------------------- .text._ZN7cutlass13device_kernelINS_4gemm6kernel13GemmUniversalIN4cute5tupleIJiiiiEEENS1_10collective13CollectiveMmaINS1_34MainloopSm90TmaGmmaWarpSpecializedILi37ENS5_IJNS4_1CILi4EEENSA_ILi2EEENSA_ILi1EEEEEENS1_35KernelTmaWarpSpecializedCooperativeEEENS5_IJNSA_ILi128EEENSA_ILi64EEENSA_ILi32EEEEEEaNS5_IJlSD_lEEEaSL_NS4_8TiledMMAINS4_8MMA_AtomIJNS4_4SM904GMMA26MMA_64x64x32_S32S8S8_SS_TNEEEENS4_6LayoutINS5_IJSC_SD_SD_EEENS5_IJSD_NSA_ILi0EEESU_EEEEENS5_IJNS4_10UnderscoreESX_SX_EEEEENS4_23SM90_TMA_LOAD_MULTICASTENS4_14ComposedLayoutINS4_7SwizzleILi1ELi4ELi3EEENS4_18smem_ptr_flag_bitsILi8EEENSS_INS5_IJNSA_ILi8EEESJ_EEENS5_IJSJ_SD_EEEEEEEvNS4_8identityES10_S1A_vS1B_EENS_8epilogue10collective6detail29Sm90TmaWarpSpecializedAdapterINS1E_15DefaultEpilogueIaSL_SL_NS1D_6thread17LinearCombinationIaLi1EiiLNS1I_9ScaleType4KindE0ELNS_15FloatRoundStyleE2EaEENS1_15EpilogueDefaultEEEEEvvEEEEvNT_6ParamsE --------------------------
	.section	.text._ZN7cutlass13device_kernelINS_4gemm6kernel13GemmUniversalIN4cute5tupleIJiiiiEEENS1_10collective13CollectiveMmaINS1_34MainloopSm90TmaGmmaWarpSpecializedILi37ENS5_IJNS4_1CILi4EEENSA_ILi2EEENSA_ILi1EEEEEENS1_35KernelTmaWarpSpecializedCooperativeEEENS5_IJNSA_ILi128EEENSA_ILi64EEENSA_ILi32EEEEEEaNS5_IJlSD_lEEEaSL_NS4_8TiledMMAINS4_8MMA_AtomIJNS4_4SM904GMMA26MMA_64x64x32_S32S8S8_SS_TNEEEENS4_6LayoutINS5_IJSC_SD_SD_EEENS5_IJSD_NSA_ILi0EEESU_EEEEENS5_IJNS4_10UnderscoreESX_SX_EEEEENS4_23SM90_TMA_LOAD_MULTICASTENS4_14ComposedLayoutINS4_7SwizzleILi1ELi4ELi3EEENS4_18smem_ptr_flag_bitsILi8EEENSS_INS5_IJNSA_ILi8EEESJ_EEENS5_IJSJ_SD_EEEEEEEvNS4_8identityES10_S1A_vS1B_EENS_8epilogue10collective6detail29Sm90TmaWarpSpecializedAdapterINS1E_15DefaultEpilogueIaSL_SL_NS1D_6thread17LinearCombinationIaLi1EiiLNS1I_9ScaleType4KindE0ELNS_15FloatRoundStyleE2EaEENS1_15EpilogueDefaultEEEEEvvEEEEvNT_6ParamsE,"ax",@progbits
	.align	128
.text._ZN7cutlass13device_kernelINS_4gemm6kernel13GemmUniversalIN4cute5tupleIJiiiiEEENS1_10collective13CollectiveMmaINS1_34MainloopSm90TmaGmmaWarpSpecializedILi37ENS5_IJNS4_1CILi4EEENSA_ILi2EEENSA_ILi1EEEEEENS1_35KernelTmaWarpSpecializedCooperativeEEENS5_IJNSA_ILi128EEENSA_ILi64EEENSA_ILi32EEEEEEaNS5_IJlSD_lEEEaSL_NS4_8TiledMMAINS4_8MMA_AtomIJNS4_4SM904GMMA26MMA_64x64x32_S32S8S8_SS_TNEEEENS4_6LayoutINS5_IJSC_SD_SD_EEENS5_IJSD_NSA_ILi0EEESU_EEEEENS5_IJNS4_10UnderscoreESX_SX_EEEEENS4_23SM90_TMA_LOAD_MULTICASTENS4_14ComposedLayoutINS4_7SwizzleILi1ELi4ELi3EEENS4_18smem_ptr_flag_bitsILi8EEENSS_INS5_IJNSA_ILi8EEESJ_EEENS5_IJSJ_SD_EEEEEEEvNS4_8identityES10_S1A_vS1B_EENS_8epilogue10collective6detail29Sm90TmaWarpSpecializedAdapterINS1E_15DefaultEpilogueIaSL_SL_NS1D_6thread17LinearCombinationIaLi1EiiLNS1I_9ScaleType4KindE0ELNS_15FloatRoundStyleE2EaEENS1_15EpilogueDefaultEEEEEvvEEEEvNT_6ParamsE:
        .type           _ZN7cutlass13device_kernelINS_4gemm6kernel13GemmUniversalIN4cute5tupleIJiiiiEEENS1_10collective13CollectiveMmaINS1_34MainloopSm90TmaGmmaWarpSpecializedILi37ENS5_IJNS4_1CILi4EEENSA_ILi2EEENSA_ILi1EEEEEENS1_35KernelTmaWarpSpecializedCooperativeEEENS5_IJNSA_ILi128EEENSA_ILi64EEENSA_ILi32EEEEEEaNS5_IJlSD_lEEEaSL_NS4_8TiledMMAINS4_8MMA_AtomIJNS4_4SM904GMMA26MMA_64x64x32_S32S8S8_SS_TNEEEENS4_6LayoutINS5_IJSC_SD_SD_EEENS5_IJSD_NSA_ILi0EEESU_EEEEENS5_IJNS4_10UnderscoreESX_SX_EEEEENS4_23SM90_TMA_LOAD_MULTICASTENS4_14ComposedLayoutINS4_7SwizzleILi1ELi4ELi3EEENS4_18smem_ptr_flag_bitsILi8EEENSS_INS5_IJNSA_ILi8EEESJ_EEENS5_IJSJ_SD_EEEEEEEvNS4_8identityES10_S1A_vS1B_EENS_8epilogue10collective6detail29Sm90TmaWarpSpecializedAdapterINS1E_15DefaultEpilogueIaSL_SL_NS1D_6thread17LinearCombinationIaLi1EiiLNS1I_9ScaleType4KindE0ELNS_15FloatRoundStyleE2EaEENS1_15EpilogueDefaultEEEEEvvEEEEvNT_6ParamsE,@function
        .size           _ZN7cutlass13device_kernelINS_4gemm6kernel13GemmUniversalIN4cute5tupleIJiiiiEEENS1_10collective13CollectiveMmaINS1_34MainloopSm90TmaGmmaWarpSpecializedILi37ENS5_IJNS4_1CILi4EEENSA_ILi2EEENSA_ILi1EEEEEENS1_35KernelTmaWarpSpecializedCooperativeEEENS5_IJNSA_ILi128EEENSA_ILi64EEENSA_ILi32EEEEEEaNS5_IJlSD_lEEEaSL_NS4_8TiledMMAINS4_8MMA_AtomIJNS4_4SM904GMMA26MMA_64x64x32_S32S8S8_SS_TNEEEENS4_6LayoutINS5_IJSC_SD_SD_EEENS5_IJSD_NSA_ILi0EEESU_EEEEENS5_IJNS4_10UnderscoreESX_SX_EEEEENS4_23SM90_TMA_LOAD_MULTICASTENS4_14ComposedLayoutINS4_7SwizzleILi1ELi4ELi3EEENS4_18smem_ptr_flag_bitsILi8EEENSS_INS5_IJNSA_ILi8EEESJ_EEENS5_IJSJ_SD_EEEEEEEvNS4_8identityES10_S1A_vS1B_EENS_8epilogue10collective6detail29Sm90TmaWarpSpecializedAdapterINS1E_15DefaultEpilogueIaSL_SL_NS1D_6thread17LinearCombinationIaLi1EiiLNS1I_9ScaleType4KindE0ELNS_15FloatRoundStyleE2EaEENS1_15EpilogueDefaultEEEEEvvEEEEvNT_6ParamsE,(.L_x_206 - _ZN7cutlass13device_kernelINS_4gemm6kernel13GemmUniversalIN4cute5tupleIJiiiiEEENS1_10collective13CollectiveMmaINS1_34MainloopSm90TmaGmmaWarpSpecializedILi37ENS5_IJNS4_1CILi4EEENSA_ILi2EEENSA_ILi1EEEEEENS1_35KernelTmaWarpSpecializedCooperativeEEENS5_IJNSA_ILi128EEENSA_ILi64EEENSA_ILi32EEEEEEaNS5_IJlSD_lEEEaSL_NS4_8TiledMMAINS4_8MMA_AtomIJNS4_4SM904GMMA26MMA_64x64x32_S32S8S8_SS_TNEEEENS4_6LayoutINS5_IJSC_SD_SD_EEENS5_IJSD_NSA_ILi0EEESU_EEEEENS5_IJNS4_10UnderscoreESX_SX_EEEEENS4_23SM90_TMA_LOAD_MULTICASTENS4_14ComposedLayoutINS4_7SwizzleILi1ELi4ELi3EEENS4_18smem_ptr_flag_bitsILi8EEENSS_INS5_IJNSA_ILi8EEESJ_EEENS5_IJSJ_SD_EEEEEEEvNS4_8identityES10_S1A_vS1B_EENS_8epilogue10collective6detail29Sm90TmaWarpSpecializedAdapterINS1E_15DefaultEpilogueIaSL_SL_NS1D_6thread17LinearCombinationIaLi1EiiLNS1I_9ScaleType4KindE0ELNS_15FloatRoundStyleE2EaEENS1_15EpilogueDefaultEEEEEvvEEEEvNT_6ParamsE)
        .other          _ZN7cutlass13device_kernelINS_4gemm6kernel13GemmUniversalIN4cute5tupleIJiiiiEEENS1_10collective13CollectiveMmaINS1_34MainloopSm90TmaGmmaWarpSpecializedILi37ENS5_IJNS4_1CILi4EEENSA_ILi2EEENSA_ILi1EEEEEENS1_35KernelTmaWarpSpecializedCooperativeEEENS5_IJNSA_ILi128EEENSA_ILi64EEENSA_ILi32EEEEEEaNS5_IJlSD_lEEEaSL_NS4_8TiledMMAINS4_8MMA_AtomIJNS4_4SM904GMMA26MMA_64x64x32_S32S8S8_SS_TNEEEENS4_6LayoutINS5_IJSC_SD_SD_EEENS5_IJSD_NSA_ILi0EEESU_EEEEENS5_IJNS4_10UnderscoreESX_SX_EEEEENS4_23SM90_TMA_LOAD_MULTICASTENS4_14ComposedLayoutINS4_7SwizzleILi1ELi4ELi3EEENS4_18smem_ptr_flag_bitsILi8EEENSS_INS5_IJNSA_ILi8EEESJ_EEENS5_IJSJ_SD_EEEEEEEvNS4_8identityES10_S1A_vS1B_EENS_8epilogue10collective6detail29Sm90TmaWarpSpecializedAdapterINS1E_15DefaultEpilogueIaSL_SL_NS1D_6thread17LinearCombinationIaLi1EiiLNS1I_9ScaleType4KindE0ELNS_15FloatRoundStyleE2EaEENS1_15EpilogueDefaultEEEEEvvEEEEvNT_6ParamsE,@"STO_CUDA_ENTRY STV_DEFAULT"
_ZN7cutlass13device_kernelINS_4gemm6kernel13GemmUniversalIN4cute5tupleIJiiiiEEENS1_10collective13CollectiveMmaINS1_34MainloopSm90TmaGmmaWarpSpecializedILi37ENS5_IJNS4_1CILi4EEENSA_ILi2EEENSA_ILi1EEEEEENS1_35KernelTmaWarpSpecializedCooperativeEEENS5_IJNSA_ILi128EEENSA_ILi64EEENSA_ILi32EEEEEEaNS5_IJlSD_lEEEaSL_NS4_8TiledMMAINS4_8MMA_AtomIJNS4_4SM904GMMA26MMA_64x64x32_S32S8S8_SS_TNEEEENS4_6LayoutINS5_IJSC_SD_SD_EEENS5_IJSD_NSA_ILi0EEESU_EEEEENS5_IJNS4_10UnderscoreESX_SX_EEEEENS4_23SM90_TMA_LOAD_MULTICASTENS4_14ComposedLayoutINS4_7SwizzleILi1ELi4ELi3EEENS4_18smem_ptr_flag_bitsILi8EEENSS_INS5_IJNSA_ILi8EEESJ_EEENS5_IJSJ_SD_EEEEEEEvNS4_8identityES10_S1A_vS1B_EENS_8epilogue10collective6detail29Sm90TmaWarpSpecializedAdapterINS1E_15DefaultEpilogueIaSL_SL_NS1D_6thread17LinearCombinationIaLi1EiiLNS1I_9ScaleType4KindE0ELNS_15FloatRoundStyleE2EaEENS1_15EpilogueDefaultEEEEEvvEEEEvNT_6ParamsE:
[----:B------:R-:W0:Y:S01]  /*0000*/  LDC R1, c[0x0][0x28] ;  /* 0x00000a00ff017b82 */ /* 0x000e220000000800 */
[----:B------:R-:W1:Y:S01]  /*0010*/  S2R R61, SR_TID.X ;  /* 0x00000000003d7919 */ /* 0x000e620000002100 */
[----:B------:R-:W-:Y:S01]  /*0020*/  ELECT P0, URZ, PT ;  /* 0x00000000003f782f */ /* 0x000fe20003800000 */
[----:B------:R-:W-:Y:S01]  /*0030*/  BSSY B0, `(.L_x_0) ;  /* 0x000000f000007945 */ /* 0x000fe20003800000 */
[--C-:B-1----:R-:W-:Y:S02]  /*0040*/  SHF.R.U32.HI R0, RZ, 0x5, R61.reuse ;  /* 0x00000005ff007819 */ /* 0x102fe4000001163d */
[----:B------:R-:W-:-:S03]  /*0050*/  SHF.R.U32.HI R8, RZ, 0x7, R61 ;  /* 0x00000007ff087819 */ /* 0x000fc6000001163d */
[----:B------:R-:W1:Y:S04]  /*0060*/  SHFL.IDX PT, R3, R0, RZ, 0x1f ;  /* 0x00001fff00037589 */ /* 0x000e6800000e0000 */
[----:B------:R2:W3:Y:S01]  /*0070*/  SHFL.IDX PT, R2, R8, RZ, 0x1f ;  /* 0x00001fff08027589 */ /* 0x0004e200000e0000 */
[----:B-1----:R-:W-:-:S13]  /*0080*/  ISETP.NE.OR P0, PT, R3, RZ, !P0 ;  /* 0x000000ff0300720c */ /* 0x002fda0004705670 */
[----:B0-23--:R-:W-:Y:S05]  /*0090*/  @P0 BRA `(.L_x_1) ;  /* 0x0000000000200947 */ /* 0x00dfea0003800000 */
[----:B------:R-:W-:Y:S02]  /*00a0*/  ULDC.64 UR4, c[0x0][0x198] ;  /* 0x0000660000047ab9 */ /* 0x000fe40000000a00 */
[----:B------:R-:W-:Y:S02]  /*00b0*/  UIADD3 UR6, UP0, UR4, 0xf0, URZ ;  /* 0x000000f004067890 */ /* 0x000fe4000ff1e03f */
[----:B------:R-:W-:Y:S02]  /*00c0*/  UIADD3 UR4, UP1, UR4, 0x1f0, URZ ;  /* 0x000001f004047890 */ /* 0x000fe4000ff3e03f */
[----:B------:R-:W-:Y:S02]  /*00d0*/  UIADD3.X UR7, URZ, UR5, URZ, UP0, !UPT ;  /* 0x000000053f077290 */ /* 0x000fe400087fe43f */
[----:B------:R-:W-:-:S07]  /*00e0*/  UIADD3.X UR5, URZ, UR5, URZ, UP1, !UPT ;  /* 0x000000053f057290 */ /* 0x000fce0008ffe43f */
[----:B------:R0:W-:Y:S02]  /*00f0*/  UTMACCTL.PF [UR6] ;  /* 0x00000000060079b9 */ /* 0x0001e40008040000 */
[----:B------:R0:W-:Y:S02]  /*0100*/  UTMACCTL.PF [UR4] ;  /* 0x00000000040079b9 */ /* 0x0001e40008040000 */
[----:B0-----:R-:W-:Y:S01]  /*0110*/  NOP ;  /* 0x0000000000007918 */ /* 0x001fe20000000000 */
.L_x_1:
[----:B------:R-:W-:Y:S05]  /*0120*/  BSYNC B0 ;  /* 0x0000000000007941 */ /* 0x000fea0003800000 */
.L_x_0:
[----:B------:R-:W0:Y:S01]  /*0130*/  SHFL.IDX PT, R5, R0, RZ, 0x1f ;  /* 0x00001fff00057589 */ /* 0x000e2200000e0000 */
[----:B------:R-:W-:-:S04]  /*0140*/  SHF.R.S32.HI R4, RZ, 0x1f, R61 ;  /* 0x0000001fff047819 */ /* 0x000fc8000001143d */
[----:B------:R-:W-:Y:S02]  /*0150*/  LEA.HI R4, R4, R61, RZ, 0x7 ;  /* 0x0000003d04047211 */ /* 0x000fe400078f38ff */
[----:B0-----:R-:W-:-:S13]  /*0160*/  ISETP.NE.AND P0, PT, R5, RZ, PT ;  /* 0x000000ff0500720c */ /* 0x001fda0003f05270 */
[----:B------:R-:W-:Y:S05]  /*0170*/  @P0 BRA `(.L_x_2) ;  /* 0x00000004006c0947 */ /* 0x000fea0003800000 */
[----:B------:R-:W-:Y:S01]  /*0180*/  ELECT P0, URZ, PT ;  /* 0x00000000003f782f */ /* 0x000fe20003800000 */
[----:B------:R-:W-:-:S12]  /*0190*/  BSSY B0, `(.L_x_2) ;  /* 0x0000059000007945 */ /* 0x000fd80003800000 */
[----:B------:R-:W-:Y:S05]  /*01a0*/  @!P0 BRA `(.L_x_3) ;  /* 0x00000004005c8947 */ /* 0x000fea0003800000 */
[----:B------:R-:W0:Y:S01]  /*01b0*/  S2UR UR8, SR_CgaCtaId ;  /* 0x00000000000879c3 */ /* 0x000e220000008800 */
[----:B------:R-:W-:Y:S01]  /*01c0*/  UMOV UR4, 0x400 ;  /* 0x0000040000047882 */ /* 0x000fe20000000000 */
[----:B------:R-:W-:Y:S01]  /*01d0*/  UMOV UR5, 0x1 ;  /* 0x0000000100057882 */ /* 0x000fe20000000000 */
[----:B------:R-:W-:Y:S02]  /*01e0*/  UMOV UR6, 0xa ;  /* 0x0000000a00067882 */ /* 0x000fe40000000000 */
[----:B------:R-:W-:-:S04]  /*01f0*/  UIADD3 UR6, -UR6, 0x100000, URZ ;  /* 0x0010000006067890 */ /* 0x000fc8000fffe13f */
[----:B------:R-:W-:Y:S02]  /*0200*/  USHF.L.U32 UR7, UR6, 0xb, URZ ;  /* 0x0000000b06077899 */ /* 0x000fe4000800063f */
[----:B------:R-:W-:Y:S02]  /*0210*/  USHF.L.U32 UR6, UR6, 0x1, URZ ;  /* 0x0000000106067899 */ /* 0x000fe4000800063f */
[----:B0-----:R-:W-:Y:S02]  /*0220*/  ULEA UR8, UR8, UR4, 0x18 ;  /* 0x0000000408087291 */ /* 0x001fe4000f8ec03f */
[----:B------:R-:W-:-:S04]  /*0230*/  UIADD3 UR4, -UR5, 0x100000, URZ ;  /* 0x0010000005047890 */ /* 0x000fc8000fffe13f */
[----:B------:R-:W-:Y:S02]  /*0240*/  USHF.L.U32 UR5, UR4, 0xb, URZ ;  /* 0x0000000b04057899 */ /* 0x000fe4000800063f */
[----:B------:R-:W-:Y:S01]  /*0250*/  USHF.L.U32 UR4, UR4, 0x1, URZ ;  /* 0x0000000104047899 */ /* 0x000fe2000800063f */
[----:B------:R-:W0:Y:S11]  /*0260*/  FENCE.VIEW.ASYNC.S ;  /* 0x00000000000073c6 */ /* 0x000e360000000000 */
[----:B0-----:R0:W1:Y:S01]  /*0270*/  SYNCS.EXCH.64 URZ, [UR8], UR4 ;  /* 0x00000004083f75b2 */ /* 0x0010620008000100 */
[----:B------:R0:W2:Y:S01]  /*0280*/  SYNCS.EXCH.64 URZ, [UR8+0x128], UR6 ;  /* 0x00012806083f75b2 */ /* 0x0000a20008000100 */
[----:B------:R0:W3:Y:S01]  /*0290*/  SYNCS.EXCH.64 URZ, [UR8+0x8], UR4 ;  /* 0x00000804083f75b2 */ /* 0x0000e20008000100 */
[----:B------:R0:W4:Y:S01]  /*02a0*/  SYNCS.EXCH.64 URZ, [UR8+0x130], UR6 ;  /* 0x00013006083f75b2 */ /* 0x0001220008000100 */
[----:B------:R0:W0:Y:S01]  /*02b0*/  SYNCS.EXCH.64 URZ, [UR8+0x10], UR4 ;  /* 0x00001004083f75b2 */ /* 0x0000220008000100 */
        /* <DEDUP_REMOVED lines=69> */
[----:B-1234-:R-:W-:Y:S01]  /*0710*/  NOP ;  /* 0x0000000000007918 */ /* 0x01efe20000000000 */
.L_x_3:
[----:B0-----:R-:W-:Y:S05]  /*0720*/  BSYNC B0 ;  /* 0x0000000000007941 */ /* 0x001fea0003800000 */
.L_x_2:
[----:B------:R-:W0:Y:S01]  /*0730*/  S2UR UR8, SR_CTAID.X ;  /* 0x00000000000879c3 */ /* 0x000e220000002500 */
[----:B------:R-:W-:Y:S01]  /*0740*/  LOP3.LUT R4, R4, 0xffffff80, RZ, 0xc0, !PT ;  /* 0xffffff8004047812 */ /* 0x000fe200078ec0ff */
[----:B------:R-:W1:Y:S01]  /*0750*/  SHFL.IDX PT, R0, R0, RZ, 0x1f ;  /* 0x00001fff00007589 */ /* 0x000e6200000e0000 */
[----:B------:R-:W-:Y:S01]  /*0760*/  SHF.R.S32.HI R10, RZ, 0x1f, R5 ;  /* 0x0000001fff0a7819 */ /* 0x000fe20000011405 */
[----:B------:R-:W-:Y:S01]  /*0770*/  ULDC UR4, c[0x0][0x150] ;  /* 0x0000540000047ab9 */ /* 0x000fe20000000800 */
[----:B------:R-:W-:Y:S01]  /*0780*/  ELECT P0, URZ, PT ;  /* 0x00000000003f782f */ /* 0x000fe20003800000 */
[----:B------:R-:W-:Y:S01]  /*0790*/  IMAD.IADD R9, R61, 0x1, -R4 ;  /* 0x000000013d097824 */ /* 0x000fe200078e0a04 */
[----:B------:R-:W-:Y:S01]  /*07a0*/  LEA.HI R10, R10, R5, RZ, 0x2 ;  /* 0x000000050a0a7211 */ /* 0x000fe200078f10ff */
[----:B------:R-:W2:Y:S01]  /*07b0*/  LDC R12, c[0x0][0x144] ;  /* 0x00005100ff0c7b82 */ /* 0x000ea20000000800 */
[----:B------:R-:W-:Y:S01]  /*07c0*/  NOP ;  /* 0x0000000000007918 */ /* 0x000fe20000000000 */
[----:B------:R-:W-:Y:S01]  /*07d0*/  NOP ;  /* 0x0000000000007918 */ /* 0x000fe20000000000 */
[----:B------:R-:W-:Y:S01]  /*07e0*/  SHF.R.S32.HI R4, RZ, 0x1f, R9 ;  /* 0x0000001fff047819 */ /* 0x000fe20000011409 */
[----:B------:R-:W-:Y:S01]  /*07f0*/  IMAD.MOV.U32 R22, RZ, RZ, 0x1 ;  /* 0x00000001ff167424 */ /* 0x000fe200078e00ff */
[----:B------:R-:W-:-:S02]  /*0800*/  LOP3.LUT R10, R10, 0x3ffffffc, RZ, 0xc0, !PT ;  /* 0x3ffffffc0a0a7812 */ /* 0x000fc400078ec0ff */
[----:B------:R-:W-:Y:S01]  /*0810*/  LEA.HI R4, R4, R9, RZ, 0x3 ;  /* 0x0000000904047211 */ /* 0x000fe200078f18ff */
[----:B------:R-:W3:Y:S01]  /*0820*/  LDC R13, c[0x0][0x140] ;  /* 0x00005000ff0d7b82 */ /* 0x000ee20000000800 */
[----:B------:R-:W-:Y:S01]  /*0830*/  ISETP.NE.AND P3, PT, R2, RZ, PT ;  /* 0x000000ff0200720c */ /* 0x000fe20003f65270 */
[----:B------:R-:W-:Y:S01]  /*0840*/  IMAD.IADD R10, R5, 0x1, -R10 ;  /* 0x00000001050a7824 */ /* 0x000fe200078e0a0a */
[--C-:B------:R-:W-:Y:S02]  /*0850*/  SHF.R.S32.HI R6, RZ, 0x3, R4.reuse ;  /* 0x00000003ff067819 */ /* 0x100fe40000011404 */
[----:B------:R-:W-:Y:S02]  /*0860*/  SHF.R.S32.HI R7, RZ, 0x1f, R4 ;  /* 0x0000001fff077819 */ /* 0x000fe40000011404 */
[----:B------:R-:W4:Y:S01]  /*0870*/  S2R R4, SR_CTAID.Y ;  /* 0x0000000000047919 */ /* 0x000f220000002600 */
[----:B0-----:R-:W-:Y:S02]  /*0880*/  I2FP.F32.U32 R11, UR8 ;  /* 0x00000008000b7c45 */ /* 0x001fe40008201000 */
[----:B------:R-:W-:-:S02]  /*0890*/  LEA.HI R7, R7, R6, RZ, 0x2 ;  /* 0x0000000607077211 */ /* 0x000fc400078f10ff */
[----:B-1----:R-:W-:Y:S01]  /*08a0*/  ISETP.NE.OR P0, PT, R0, RZ, !P0 ;  /* 0x000000ff0000720c */ /* 0x002fe20004705670 */
[----:B------:R-:W-:Y:S01]  /*08b0*/  FMUL R11, R11, UR4 ;  /* 0x000000040b0b7c20 */ /* 0x000fe20008400000 */
[----:B------:R-:W-:Y:S01]  /*08c0*/  LOP3.LUT R7, R7, 0xfffffffc, RZ, 0xc0, !PT ;  /* 0xfffffffc07077812 */ /* 0x000fe200078ec0ff */
[----:B------:R-:W-:Y:S01]  /*08d0*/  ULDC UR4, c[0x0][0x154] ;  /* 0x0000550000047ab9 */ /* 0x000fe20000000800 */
[----:B------:R-:W-:-:S03]  /*08e0*/  SHF.R.S32.HI R0, RZ, 0x1f, R3 ;  /* 0x0000001fff007819 */ /* 0x000fc60000011403 */
[----:B------:R-:W0:Y:S01]  /*08f0*/  F2I.U32.TRUNC.NTZ R11, R11 ;  /* 0x0000000b000b7305 */ /* 0x000e22000020f000 */
[----:B------:R-:W-:Y:S01]  /*0900*/  IMAD.IADD R7, R6, 0x1, -R7 ;  /* 0x0000000106077824 */ /* 0x000fe200078e0a07 */
[----:B------:R-:W-:-:S03]  /*0910*/  LEA.HI R0, R0, R3, RZ, 0x2 ;  /* 0x0000000300007211 */ /* 0x000fc600078f10ff */
[----:B------:R-:W-:Y:S01]  /*0920*/  IMAD R10, R10, 0x4, R7 ;  /* 0x000000040a0a7824 */ /* 0x000fe200078e0207 */
[----:B------:R-:W-:Y:S01]  /*0930*/  VOTEU.ALL UP0, P0 ;  /* 0x00000000003f7886 */ /* 0x000fe20000000000 */
[----:B------:R-:W-:Y:S01]  /*0940*/  LOP3.LUT R0, R0, 0xfffffffc, RZ, 0xc0, !PT ;  /* 0xfffffffc00007812 */ /* 0x000fe200078ec0ff */
[----:B------:R-:W-:Y:S01]  /*0950*/  VOTEU.ALL UP1, P0 ;  /* 0x00000000003f7886 */ /* 0x000fe20000020000 */
[C---:B------:R-:W-:Y:S01]  /*0960*/  IMAD.SHL.U32 R19, R10.reuse, 0x4, RZ ;  /* 0x000000040a137824 */ /* 0x040fe200078e00ff */
[----:B------:R-:W-:Y:S01]  /*0970*/  SHF.R.S32.HI R7, RZ, 0x1f, R10 ;  /* 0x0000001fff077819 */ /* 0x000fe2000001140a */
[----:B------:R-:W1:Y:S01]  /*0980*/  @!UP0 S2UR UR7, SR_CgaCtaId ;  /* 0x00000000000789c3 */ /* 0x000e620000008800 */
[----:B------:R-:W-:Y:S01]  /*0990*/  IMAD.IADD R3, R3, 0x1, -R0 ;  /* 0x0000000103037824 */ /* 0x000fe200078e0a00 */
[----:B------:R-:W-:Y:S01]  /*09a0*/  @!UP0 UMOV UR6, 0x400 ;  /* 0x0000040000068882 */ /* 0x000fe20000000000 */
[----:B------:R-:W-:Y:S01]  /*09b0*/  LEA.HI R7, R7, R10, RZ, 0x2 ;  /* 0x0000000a07077211 */ /* 0x000fe200078f10ff */
[----:B0-----:R-:W-:Y:S01]  /*09c0*/  IMAD.MOV R15, RZ, RZ, -R11 ;  /* 0x000000ffff0f7224 */ /* 0x001fe200078e0a0b */
[----:B------:R-:W-:-:S02]  /*09d0*/  LOP3.LUT R19, R10, 0xc, R19, 0x78, !PT ;  /* 0x0000000c0a137812 */ /* 0x000fc400078e7813 */
[----:B------:R-:W-:Y:S01]  /*09e0*/  LOP3.LUT R11, R7, 0xfffffffc, RZ, 0xc0, !PT ;  /* 0xfffffffc070b7812 */ /* 0x000fe200078ec0ff */
[----:B--2---:R-:W-:Y:S01]  /*09f0*/  IMAD R6, R12, R15, UR8 ;  /* 0x000000080c067e24 */ /* 0x004fe2000f8e020f */
[----:B----4-:R-:W-:Y:S01]  /*0a00*/  I2FP.F32.U32 R12, R4 ;  /* 0x00000004000c7245 */ /* 0x010fe20000201000 */
[----:B------:R-:W0:Y:S01]  /*0a10*/  LDC R7, c[0x0][0x148] ;  /* 0x00005200ff077b82 */ /* 0x000e220000000800 */
[----:B------:R-:W-:Y:S01]  /*0a20*/  ISETP.NE.AND P1, PT, R3, 0x3, PT ;  /* 0x000000030300780c */ /* 0x000fe20003f25270 */
[----:B------:R-:W-:Y:S01]  /*0a30*/  IMAD.IADD R11, R10, 0x1, -R11 ;  /* 0x000000010a0b7824 */ /* 0x000fe200078e0a0b */
[----:B---3--:R-:W-:Y:S01]  /*0a40*/  ISETP.EQ.U32.AND P2, PT, R13, 0x1, PT ;  /* 0x000000010d00780c */ /* 0x008fe20003f42070 */
[----:B------:R-:W-:Y:S01]  /*0a50*/  FMUL R12, R12, UR4 ;  /* 0x000000040c0c7c20 */ /* 0x000fe20008400000 */
[----:B------:R-:W-:Y:S01]  /*0a60*/  UMOV UR4, 0x20 ;  /* 0x0000002000047882 */ /* 0x000fe20000000000 */
[----:B------:R-:W-:Y:S01]  /*0a70*/  ISETP.EQ.OR P1, PT, R3, RZ, !P1 ;  /* 0x000000ff0300720c */ /* 0x000fe20004f22670 */
[----:B------:R-:W-:-:S04]  /*0a80*/  @!UP0 UIADD3 UR4, -UR4, 0x100000, URZ ;  /* 0x0010000004048890 */ /* 0x000fc8000fffe13f */
[----:B------:R-:W-:Y:S02]  /*0a90*/  @!UP0 USHF.L.U32 UR5, UR4, 0xb, URZ ;  /* 0x0000000b04058899 */ /* 0x000fe4000800063f */
[----:B------:R-:W-:Y:S01]  /*0aa0*/  @!UP0 USHF.L.U32 UR4, UR4, 0x1, URZ ;  /* 0x0000000104048899 */ /* 0x000fe2000800063f */
[----:B------:R-:W-:Y:S01]  /*0ab0*/  ISETP.NE.AND P4, PT, R11, R6, PT ;  /* 0x000000060b00720c */ /* 0x000fe20003f85270 */
[----:B------:R-:W2:Y:S01]  /*0ac0*/  F2I.U32.TRUNC.NTZ R12, R12 ;  /* 0x0000000c000c7305 */ /* 0x000ea2000020f000 */
[----:B------:R-:W-:Y:S01]  /*0ad0*/  ISETP.EQ.AND P1, PT, R2, RZ, P1 ;  /* 0x000000ff0200720c */ /* 0x000fe20000f22270 */
[----:B-1----:R-:W-:-:S03]  /*0ae0*/  @!UP0 ULEA UR6, UR7, UR6, 0x18 ;  /* 0x0000000607068291 */ /* 0x002fc6000f8ec03f */
[----:B------:R-:W-:Y:S01]  /*0af0*/  SEL R18, RZ, 0x1, !P1 ;  /* 0x00000001ff127807 */ /* 0x000fe20004800000 */
[----:B------:R-:W-:Y:S01]  /*0b00*/  VOTEU.ALL UP0, P0 ;  /* 0x00000000003f7886 */ /* 0x000fe20000000000 */
[----:B------:R-:W-:-:S05]  /*0b10*/  LOP3.LUT P0, RZ, R9, 0x7, RZ, 0xc0, !PT ;  /* 0x0000000709ff7812 */ /* 0x000fca000780c0ff */
[----:B------:R-:W-:Y:S02]  /*0b20*/  @P4 SHF.R.S32.HI R0, RZ, 0x1f, R19 ;  /* 0x0000001fff004819 */ /* 0x000fe40000011413 */
[----:B------:R-:W-:Y:S01]  /*0b30*/  ISETP.LT.U32.AND P0, PT, R19, 0x8, !P0 ;  /* 0x000000081300780c */ /* 0x000fe20004701070 */
[----:B--2---:R-:W-:Y:S01]  /*0b40*/  IMAD.MOV R21, RZ, RZ, -R12 ;  /* 0x000000ffff157224 */ /* 0x004fe200078e0a0c */
[----:B------:R-:W-:Y:S01]  /*0b50*/  @P4 LEA.HI R0, R0, R19, RZ, 0x2 ;  /* 0x0000001300004211 */ /* 0x000fe200078f10ff */
[----:B------:R-:W-:Y:S01]  /*0b60*/  VIADD R12, R2, 0xffffffff ;  /* 0xffffffff020c7836 */ /* 0x000fe20000000000 */
[----:B------:R-:W1:Y:S02]  /*0b70*/  FENCE.VIEW.ASYNC.S ;  /* 0x00000000000073c6 */ /* 0x000e640000000000 */
[----:B-1----:R1:W2:Y:S01]  /*0b80*/  @!UP0 SYNCS.EXCH.64 URZ, [UR6+0x260], UR4 ;  /* 0x00026004063f85b2 */ /* 0x0022a20008000100 */
[----:B0-----:R-:W-:Y:S01]  /*0b90*/  IMAD R11, R7, R21, R4 ;  /* 0x00000015070b7224 */ /* 0x001fe200078e0204 */
[----:B------:R-:W-:-:S02]  /*0ba0*/  @P4 SHF.R.S32.HI R0, RZ, 0x2, R0 ;  /* 0x00000002ff004819 */ /* 0x000fc40000011400 */
[----:B------:R-:W-:Y:S02]  /*0bb0*/  ISETP.GE.U32.AND P6, PT, R12, 0x2, PT ;  /* 0x000000020c00780c */ /* 0x000fe40003fc6070 */
[----:B------:R-:W-:Y:S02]  /*0bc0*/  @P4 ISETP.NE.AND P5, PT, R0, R11, PT ;  /* 0x0000000b0000420c */ /* 0x000fe40003fa5270 */
[----:B------:R-:W-:Y:S02]  /*0bd0*/  SEL R9, RZ, 0x1, !P0 ;  /* 0x00000001ff097807 */ /* 0x000fe40004000000 */
[----:B------:R-:W-:Y:S02]  /*0be0*/  @P4 SEL R22, RZ, 0x1, P5 ;  /* 0x00000001ff164807 */ /* 0x000fe40002800000 */
[----:B------:R-:W-:Y:S02]  /*0bf0*/  LOP3.LUT R0, R61, 0x7f, RZ, 0xc0, !PT ;  /* 0x0000007f3d007812 */ /* 0x000fe400078ec0ff */
[----:B------:R-:W-:Y:S01]  /*0c00*/  LOP3.LUT R22, R22, R9, RZ, 0xc0, !PT ;  /* 0x0000000916167212 */ /* 0x000fe200078ec0ff */
[----:B------:R1:W0:Y:S01]  /*0c10*/  @!UP1 SYNCS.EXCH.64 URZ, [UR6+0x268], UR4 ;  /* 0x00026804063f95b2 */ /* 0x0002220008000100 */
[----:B------:R-:W-:Y:S01]  /*0c20*/  SEL R18, R18, 0x2, P6 ;  /* 0x0000000212127807 */ /* 0x000fe20003000000 */
[----:B------:R-:W-:Y:S01]  /*0c30*/  NOP ;  /* 0x0000000000007918 */ /* 0x000fe20000000000 */
[----:B-12---:R-:W-:Y:S05]  /*0c40*/  @!P2 BRA `(.L_x_4) ;  /* 0x000000000008a947 */ /* 0x006fea0003800000 */
[----:B0-----:R-:W-:Y:S01]  /*0c50*/  UCGABAR_ARV ;  /* 0x00000000000079c7 */ /* 0x001fe20008000000 */
[----:B------:R-:W-:Y:S05]  /*0c60*/  BRA `(.L_x_5) ;  /* 0x0000000000047947 */ /* 0x000fea0003800000 */
.L_x_4:
[----:B0-----:R-:W-:Y:S01]  /*0c70*/  NOP ;  /* 0x0000000000007918 */ /* 0x001fe20000000000 */
.L_x_5:
[----:B------:R-:W0:Y:S01]  /*0c80*/  LDC R2, c[0x0][0x65c] ;  /* 0x00019700ff027b82 */ /* 0x000e220000000800 */
[----:B------:R-:W-:Y:S02]  /*0c90*/  IMAD.U32 R10, RZ, RZ, UR8 ;  /* 0x00000008ff0a7e24 */ /* 0x000fe4000f8e00ff */
[----:B------:R-:W-:Y:S01]  /*0ca0*/  IMAD.MOV.U32 R11, RZ, RZ, RZ ;  /* 0x000000ffff0b7224 */ /* 0x000fe200078e00ff */
[----:B0-----:R-:W-:-:S04]  /*0cb0*/  ISETP.NE.AND P1, PT, R2, 0x1, PT ;  /* 0x000000010200780c */ /* 0x001fc80003f25270 */
[----:B------:R-:W-:-:S09]  /*0cc0*/  P2R R5, PR, RZ, 0x2 ;  /* 0x00000002ff057803 */ /* 0x000fd20000000000 */
[----:B------:R-:W0:Y:S01]  /*0cd0*/  @P1 LDC R17, c[0x0][0x10] ;  /* 0x00000400ff111b82 */ /* 0x000e220000000800 */
[----:B------:R-:W-:Y:S02]  /*0ce0*/  @P1 IMAD.MOV.U32 R5, RZ, RZ, RZ ;  /* 0x000000ffff051224 */ /* 0x000fe400078e00ff */
[----:B------:R-:W-:-:S05]  /*0cf0*/  @P1 IMAD.MOV.U32 R13, RZ, RZ, RZ ;  /* 0x000000ffff0d1224 */ /* 0x000fca00078e00ff */
[----:B------:R-:W1:Y:S01]  /*0d00*/  @!P1 LDC R9, c[0x0][0xc] ;  /* 0x00000300ff099b82 */ /* 0x000e620000000800 */
[----:B------:R-:W-:Y:S01]  /*0d10*/  ULDC UR4, c[0x0][0xc] ;  /* 0x0000030000047ab9 */ /* 0x000fe20000000800 */
[----:B------:R-:W-:Y:S01]  /*0d20*/  ULDC UR5, c[0x0][0x10] ;  /* 0x0000040000057ab9 */ /* 0x000fe20000000800 */
[----:B------:R-:W-:Y:S01]  /*0d30*/  ULDC UR6, c[0x0][0x14] ;  /* 0x0000050000067ab9 */ /* 0x000fe20000000800 */
[----:B------:R-:W-:-:S04]  /*0d40*/  UIMAD.WIDE.U32 UR4, UR4, UR5, URZ ;  /* 0x00000005040472a5 */ /* 0x000fc8000f8e003f */
[----:B------:R-:W-:Y:S02]  /*0d50*/  UIMAD.WIDE.U32 UR36, UR4, UR6, URZ ;  /* 0x00000006042472a5 */ /* 0x000fe4000f8e003f */
[----:B------:R-:W-:-:S04]  /*0d60*/  UIMAD UR42, UR5, UR6, URZ ;  /* 0x00000006052a72a4 */ /* 0x000fc8000f8e023f */
[----:B------:R-:W-:Y:S01]  /*0d70*/  UIADD3 UR42, UR37, UR42, URZ ;  /* 0x0000002a252a7290 */ /* 0x000fe2000fffe03f */
[----:B0-----:R-:W-:-:S04]  /*0d80*/  @P1 IMAD.WIDE.U32 R16, R17, UR8, R4 ;  /* 0x0000000811101c25 */ /* 0x001fc8000f8e0004 */
[----:B------:R-:W-:Y:S02]  /*0d90*/  @P1 IMAD.IADD R17, R17, 0x1, R13 ;  /* 0x0000000111111824 */ /* 0x000fe400078e020d */
[----:B-1----:R-:W-:-:S04]  /*0da0*/  @!P1 IMAD.WIDE.U32 R10, R4, R9, R10 ;  /* 0x00000009040a9225 */ /* 0x002fc800078e000a */
[----:B------:R-:W-:Y:S02]  /*0db0*/  @!P1 IMAD.MOV.U32 R16, RZ, RZ, R10 ;  /* 0x000000ffff109224 */ /* 0x000fe400078e000a */
[----:B------:R-:W-:Y:S01]  /*0dc0*/  @!P1 IMAD.MOV.U32 R17, RZ, RZ, R11 ;  /* 0x000000ffff119224 */ /* 0x000fe200078e000b */
[----:B------:R-:W-:Y:S06]  /*0dd0*/  @!P2 BRA `(.L_x_6) ;  /* 0x00000000000ca947 */ /* 0x000fec0003800000 */
[----:B------:R-:W-:Y:S01]  /*0de0*/  UCGABAR_WAIT ;  /* 0x0000000000007dc7 */ /* 0x000fe20008000000 */
[----:B------:R-:W-:Y:S01]  /*0df0*/  CCTL.IVALL ;  /* 0x00000000ff00798f */ /* 0x000fe20002000000 */
[----:B------:R-:W-:Y:S05]  /*0e00*/  BRA `(.L_x_7) ;  /* 0x0000000000047947 */ /* 0x000fea0003800000 */
.L_x_6:
[----:B------:R-:W-:Y:S06]  /*0e10*/  BAR.SYNC.DEFER_BLOCKING 0x0 ;  /* 0x0000000000007b1d */ /* 0x000fec0000010000 */
.L_x_7:
[----:B------:R-:W-:Y:S05]  /*0e20*/  @!P3 BRA `(.L_x_8) ;  /* 0x0000003400e8b947 */ /* 0x000fea0003800000 */
[----:B------:R-:W-:-:S13]  /*0e30*/  ISETP.GT.U32.AND P0, PT, R12, 0x1, PT ;  /* 0x000000010c00780c */ /* 0x000fda0003f04070 */
[----:B------:R-:W-:Y:S05]  /*0e40*/  @P0 EXIT ;  /* 0x000000000000094d */ /* 0x000fea0003800000 */
[----:B------:R-:W-:Y:S01]  /*0e50*/  ULDC.64 UR4, c[0x0][0x650] ;  /* 0x0001940000047ab9 */ /* 0x000fe20000000a00 */
[----:B------:R-:W-:Y:S01]  /*0e60*/  PRMT R3, RZ, 0x7610, R3 ;  /* 0x00007610ff037816 */ /* 0x000fe20000000003 */
[----:B------:R-:W-:Y:S01]  /*0e70*/  IMAD.MOV.U32 R69, RZ, RZ, -0x1 ;  /* 0xffffffffff457424 */ /* 0x000fe200078e00ff */
[----:B------:R-:W-:Y:S01]  /*0e80*/  ISETP.GE.U32.AND P0, PT, R16, UR4, PT ;  /* 0x0000000410007c0c */ /* 0x000fe2000bf06070 */
[----:B------:R-:W-:Y:S02]  /*0e90*/  IMAD.MOV.U32 R68, RZ, RZ, -0x1 ;  /* 0xffffffffff447424 */ /* 0x000fe400078e00ff */
[----:B------:R-:W-:Y:S01]  /*0ea0*/  IMAD.MOV.U32 R67, RZ, RZ, -0x1 ;  /* 0xffffffffff437424 */ /* 0x000fe200078e00ff */
[----:B------:R-:W-:-:S13]  /*0eb0*/  ISETP.GE.U32.AND.EX P0, PT, R17, UR5, PT, P0 ;  /* 0x0000000511007c0c */ /* 0x000fda000bf06100 */
[----:B------:R-:W-:Y:S05]  /*0ec0*/  @P0 BRA `(.L_x_9) ;  /* 0x0000000400280947 */ /* 0x000fea0003800000 */
[----:B------:R-:W0:Y:S01]  /*0ed0*/  LDC.64 R24, c[0x0][0x628] ;  /* 0x00018a00ff187b82 */ /* 0x000e220000000a00 */
[----:B------:R-:W-:Y:S02]  /*0ee0*/  IMAD.MOV.U32 R10, RZ, RZ, R16 ;  /* 0x000000ffff0a7224 */ /* 0x000fe400078e0010 */
[----:B------:R-:W-:-:S05]  /*0ef0*/  IMAD.MOV.U32 R11, RZ, RZ, R17 ;  /* 0x000000ffff0b7224 */ /* 0x000fca00078e0011 */
[----:B------:R-:W1:Y:S08]  /*0f00*/  LDC R20, c[0x0][0x630] ;  /* 0x00018c00ff147b82 */ /* 0x000e700000000800 */
[----:B------:R-:W2:Y:S01]  /*0f10*/  LDC.64 R26, c[0x0][0x620] ;  /* 0x00018800ff1a7b82 */ /* 0x000ea20000000a00 */
[----:B0-----:R-:W-:-:S04]  /*0f20*/  ISETP.NE.U32.AND P0, PT, R24, RZ, PT ;  /* 0x000000ff1800720c */ /* 0x001fc80003f05070 */
[----:B------:R-:W-:-:S13]  /*0f30*/  ISETP.NE.AND.EX P0, PT, R25, RZ, PT, P0 ;  /* 0x000000ff1900720c */ /* 0x000fda0003f05300 */
[----:B-12---:R-:W-:Y:S05]  /*0f40*/  @!P0 BRA `(.L_x_10) ;  /* 0x0000000000288947 */ /* 0x006fea0003800000 */
[----:B------:R-:W0:Y:S02]  /*0f50*/  LDC R3, c[0x0][0x634] ;  /* 0x00018d00ff037b82 */ /* 0x000e240000000800 */
[----:B0-----:R-:W-:-:S05]  /*0f60*/  IADD3 R3, P0, R16, R3, RZ ;  /* 0x0000000310037210 */ /* 0x001fca0007f1e0ff */
[----:B------:R-:W-:-:S04]  /*0f70*/  IMAD.X R9, RZ, RZ, R17, P0 ;  /* 0x000000ffff097224 */ /* 0x000fc800000e0611 */
[----:B------:R-:W-:-:S04]  /*0f80*/  IMAD.WIDE.U32 R10, R9, R24, RZ ;  /* 0x00000018090a7225 */ /* 0x000fc800078e00ff */
[----:B------:R-:W-:-:S04]  /*0f90*/  IMAD.WIDE.U32 R12, P0, R3, R25, R10 ;  /* 0x00000019030c7225 */ /* 0x000fc8000780000a */
[----:B------:R-:W-:-:S04]  /*0fa0*/  IMAD.WIDE.U32 R10, R3, R24, RZ ;  /* 0x00000018030a7225 */ /* 0x000fc800078e00ff */
[----:B------:R-:W-:Y:S01]  /*0fb0*/  IMAD.X R15, RZ, RZ, RZ, P0 ;  /* 0x000000ffff0f7224 */ /* 0x000fe200000e06ff */
[----:B------:R-:W-:Y:S01]  /*0fc0*/  IADD3 RZ, P0, R11, R12, RZ ;  /* 0x0000000c0bff7210 */ /* 0x000fe20007f1e0ff */
[----:B------:R-:W-:-:S04]  /*0fd0*/  IMAD.MOV.U32 R14, RZ, RZ, R13 ;  /* 0x000000ffff0e7224 */ /* 0x000fc800078e000d */
[----:B------:R-:W-:-:S08]  /*0fe0*/  IMAD.WIDE.U32.X R10, R9, R25, R14, P0 ;  /* 0x00000019090a7225 */ /* 0x000fd000000e040e */
.L_x_10:
[----:B------:R-:W0:Y:S01]  /*0ff0*/  LDC.64 R30, c[0x0][0x640] ;  /* 0x00019000ff1e7b82 */ /* 0x000e220000000a00 */
[-CC-:B------:R-:W-:Y:S01]  /*1000*/  SHF.R.U64 R67, R10, R20.reuse, R11.reuse ;  /* 0x000000140a437219 */ /* 0x180fe2000000120b */
[----:B------:R-:W-:Y:S01]  /*1010*/  IMAD R25, R7, R21, R4 ;  /* 0x0000001507197224 */ /* 0x000fe200078e0204 */
[----:B------:R-:W-:Y:S01]  /*1020*/  SHF.R.U32.HI R3, RZ, R20, R11 ;  /* 0x00000014ff037219 */ /* 0x000fe2000001160b */
[----:B------:R-:W-:Y:S01]  /*1030*/  IMAD.MOV.U32 R21, RZ, RZ, 0x1 ;  /* 0x00000001ff157424 */ /* 0x000fe200078e00ff */
[----:B------:R-:W-:-:S03]  /*1040*/  IADD3 R5, P0, RZ, -R67, RZ ;  /* 0x80000043ff057210 */ /* 0x000fc60007f1e0ff */
[----:B------:R-:W1:Y:S02]  /*1050*/  LDC R24, c[0x0][0x618] ;  /* 0x00018600ff187b82 */ /* 0x000e640000000800 */
[----:B------:R-:W-:Y:S02]  /*1060*/  IMAD.X R3, RZ, RZ, ~R3, P0 ;  /* 0x000000ffff037224 */ /* 0x000fe400000e0e03 */
[----:B------:R-:W-:-:S04]  /*1070*/  IMAD.WIDE.U32 R10, R5, R26, R16 ;  /* 0x0000001a050a7225 */ /* 0x000fc800078e0010 */
[----:B------:R-:W2:Y:S01]  /*1080*/  LDC R20, c[0x0][0x608] ;  /* 0x00018200ff147b82 */ /* 0x000ea20000000800 */
[----:B------:R-:W-:Y:S02]  /*1090*/  IMAD R12, R3, R26, RZ ;  /* 0x0000001a030c7224 */ /* 0x000fe400078e02ff */
[----:B------:R-:W-:Y:S02]  /*10a0*/  IMAD.MOV.U32 R3, RZ, RZ, -0x1 ;  /* 0xffffffffff037424 */ /* 0x000fe400078e00ff */
[----:B------:R-:W-:-:S03]  /*10b0*/  IMAD R5, R5, R27, R12 ;  /* 0x0000001b05057224 */ /* 0x000fc600078e020c */
[----:B------:R-:W3:Y:S01]  /*10c0*/  LDC R28, c[0x0][0x658] ;  /* 0x00019600ff1c7b82 */ /* 0x000ee20000000800 */
[----:B------:R-:W-:Y:S01]  /*10d0*/  IMAD.IADD R5, R11, 0x1, R5 ;  /* 0x000000010b057824 */ /* 0x000fe200078e0205 */
[----:B0-----:R-:W-:-:S04]  /*10e0*/  ISETP.NE.U32.AND P0, PT, R30, RZ, PT ;  /* 0x000000ff1e00720c */ /* 0x001fc80003f05070 */
[----:B------:R-:W-:Y:S02]  /*10f0*/  ISETP.NE.AND.EX P0, PT, R31, RZ, PT, P0 ;  /* 0x000000ff1f00720c */ /* 0x000fe40003f05300 */
[----:B------:R-:W0:Y:S01]  /*1100*/  LDC R26, c[0x0][0x600] ;  /* 0x00018000ff1a7b82 */ /* 0x000e220000000800 */
[-CC-:B-1----:R-:W-:Y:S02]  /*1110*/  SHF.R.U64 R14, R10, R24.reuse, R5.reuse ;  /* 0x000000180a0e7219 */ /* 0x182fe40000001205 */
[----:B------:R-:W-:-:S05]  /*1120*/  SHF.R.U32.HI R5, RZ, R24, R5 ;  /* 0x00000018ff057219 */ /* 0x000fca0000011605 */
[----:B------:R-:W1:Y:S01]  /*1130*/  LDC R15, c[0x0][0x648] ;  /* 0x00019200ff0f7b82 */ /* 0x000e620000000800 */
[-CC-:B--2---:R-:W-:Y:S02]  /*1140*/  SHF.R.U64 R24, R14, R20.reuse, R5.reuse ;  /* 0x000000140e187219 */ /* 0x184fe40000001205 */
[----:B------:R-:W-:-:S05]  /*1150*/  SHF.R.U32.HI R5, RZ, R20, R5 ;  /* 0x00000014ff057219 */ /* 0x000fca0000011605 */
[----:B------:R-:W2:Y:S01]  /*1160*/  LDC R32, c[0x0][0x638] ;  /* 0x00018e00ff207b82 */ /* 0x000ea20000000800 */
[-CC-:B---3--:R-:W-:Y:S02]  /*1170*/  SHF.R.U64 R20, R24, R28.reuse, R5.reuse ;  /* 0x0000001c18147219 */ /* 0x188fe40000001205 */
[-C--:B------:R-:W-:Y:S02]  /*1180*/  SHF.L.U32 R3, R3, R28.reuse, RZ ;  /* 0x0000001c03037219 */ /* 0x080fe400000006ff */
[----:B------:R-:W-:Y:S01]  /*1190*/  SHF.R.U32.HI R5, RZ, R28, R5 ;  /* 0x0000001cff057219 */ /* 0x000fe20000011605 */
[----:B------:R-:W-:Y:S01]  /*11a0*/  IMAD.MOV.U32 R4, RZ, RZ, R20 ;  /* 0x000000ffff047224 */ /* 0x000fe200078e0014 */
[----:B------:R-:W-:Y:S01]  /*11b0*/  LOP3.LUT R7, RZ, R3, RZ, 0x33, !PT ;  /* 0x00000003ff077212 */ /* 0x000fe200078e33ff */
[----:B------:R-:W3:Y:S01]  /*11c0*/  LDC R23, c[0x0][0x610] ;  /* 0x00018400ff177b82 */ /* 0x000ee20000000800 */
[----:B------:R-:W-:Y:S05]  /*11d0*/  @!P0 BRA `(.L_x_11) ;  /* 0x0000000000288947 */ /* 0x000fea0003800000 */
[----:B------:R-:W4:Y:S02]  /*11e0*/  LDC R3, c[0x0][0x64c] ;  /* 0x00019300ff037b82 */ /* 0x000f240000000800 */
[----:B----4-:R-:W-:-:S05]  /*11f0*/  IADD3 R3, P0, R20, R3, RZ ;  /* 0x0000000314037210 */ /* 0x010fca0007f1e0ff */
        /* <DEDUP_REMOVED lines=8> */
.L_x_11:
[----:B-1----:R-:W-:Y:S02]  /*1280*/  SHF.R.U64 R5, R4, R15, R5 ;  /* 0x0000000f04057219 */ /* 0x002fe40000001205 */
[----:B------:R-:W-:Y:S01]  /*1290*/  LOP3.LUT R4, R24, R7, RZ, 0xc0, !PT ;  /* 0x0000000718047212 */ /* 0x000fe200078ec0ff */
[----:B0-----:R-:W-:Y:S01]  /*12a0*/  VIADD R7, R26, 0xffffffff ;  /* 0xffffffff1a077836 */ /* 0x001fe20000000000 */
[----:B------:R-:W-:Y:S01]  /*12b0*/  SHF.L.U32 R3, R21, R28, RZ ;  /* 0x0000001c15037219 */ /* 0x000fe200000006ff */
[----:B------:R-:W-:Y:S01]  /*12c0*/  IMAD.MOV R9, RZ, RZ, -R5 ;  /* 0x000000ffff097224 */ /* 0x000fe200078e0a05 */
[----:B------:R-:W-:Y:S02]  /*12d0*/  SEL R6, R6, R25, !P1 ;  /* 0x0000001906067207 */ /* 0x000fe40004800000 */
[----:B------:R-:W-:Y:S01]  /*12e0*/  LOP3.LUT R7, R14, R7, RZ, 0xc0, !PT ;  /* 0x000000070e077212 */ /* 0x000fe200078ec0ff */
[----:B------:R-:W-:Y:S02]  /*12f0*/  IMAD R5, R3, R5, R4 ;  /* 0x0000000503057224 */ /* 0x000fe400078e0204 */
[----:B--2---:R-:W-:-:S02]  /*1300*/  IMAD R3, R9, R32, R20 ;  /* 0x0000002009037224 */ /* 0x004fc400078e0214 */
[----:B---3--:R-:W-:Y:S02]  /*1310*/  IMAD R6, R5, R23, R6 ;  /* 0x0000001705067224 */ /* 0x008fe400078e0206 */
[----:B------:R-:W-:Y:S02]  /*1320*/  IMAD R69, R3, R26, R7 ;  /* 0x0000001a03457224 */ /* 0x000fe400078e0207 */
[----:B------:R-:W-:-:S03]  /*1330*/  IMAD.MOV.U32 R4, RZ, RZ, 0x1 ;  /* 0x00000001ff047424 */ /* 0x000fc600078e00ff */
[----:B------:R-:W-:Y:S02]  /*1340*/  SEL R68, R69, R6, !P1 ;  /* 0x0000000645447207 */ /* 0x000fe40004800000 */
[----:B------:R-:W-:Y:S02]  /*1350*/  PRMT R3, R4, 0x7610, R3 ;  /* 0x0000761004037816 */ /* 0x000fe40000000003 */
[----:B------:R-:W-:-:S07]  /*1360*/  SEL R69, R6, R69, !P1 ;  /* 0x0000004506457207 */ /* 0x000fce0004800000 */
.L_x_9:
[----:B------:R-:W-:-:S08]  /*1370*/  NOP ;  /* 0x0000000000007918 */ /* 0x000fd00000000000 */
[----:B------:R-:W0:Y:S02]  /*1380*/  USETMAXREG.TRY_ALLOC.CTAPOOL UP0, 0xe8 ;  /* 0x000000e8000079c8 */ /* 0x000e240008000600 */
[----:B0-----:R-:W-:-:S13]  /*1390*/  PLOP3.LUT P0, PT, PT, PT, UP0, 0x80, 0x0 ;  /* 0x000000000000781c */ /* 0x001fda0003f0f008 */
[----:B------:R-:W-:Y:S05]  /*13a0*/  @!P0 BRA `(.L_x_9) ;  /* 0xfffffffc00f08947 */ /* 0x000fea000383ffff */
[----:B------:R-:W-:Y:S01]  /*13b0*/  ULDC.64 UR4, c[0x0][0x598] ;  /* 0x0001660000047ab9 */ /* 0x000fe20000000a00 */
[----:B------:R-:W-:Y:S01]  /*13c0*/  ULDC.64 UR38, c[0x0][0x208] ;  /* 0x0000820000267ab9 */ /* 0x000fe20000000a00 */
[----:B------:R-:W-:-:S04]  /*13d0*/  ISETP.NE.U32.AND P0, PT, RZ, UR4, PT ;  /* 0x00000004ff007c0c */ /* 0x000fc8000bf05070 */
[----:B------:R-:W-:-:S13]  /*13e0*/  ISETP.NE.AND.EX P0, PT, RZ, UR5, PT, P0 ;  /* 0x00000005ff007c0c */ /* 0x000fda000bf05300 */
[----:B------:R-:W-:Y:S05]  /*13f0*/  @!P0 BRA `(.L_x_12) ;  /* 0x00000000001c8947 */ /* 0x000fea0003800000 */
[----:B------:R-:W0:Y:S02]  /*1400*/  LDC.64 R4, c[0x0][0x598] ;  /* 0x00016600ff047b82 */ /* 0x000e240000000a00 */
[----:B0-----:R-:W2:Y:S02]  /*1410*/  LDG.E.64 R4, desc[UR38][R4.64] ;  /* 0x0000002604047981 */ /* 0x001ea4000c1e1b00 */
[----:B--2---:R-:W-:-:S04]  /*1420*/  ISETP.NE.U32.AND P0, PT, R4, RZ, PT ;  /* 0x000000ff0400720c */ /* 0x004fc80003f05070 */
[----:B------:R-:W-:-:S13]  /*1430*/  ISETP.NE.AND.EX P0, PT, R5, RZ, PT, P0 ;  /* 0x000000ff0500720c */ /* 0x000fda0003f05300 */
[----:B------:R-:W-:Y:S05]  /*1440*/  @!P0 BRA `(.L_x_12) ;  /* 0x0000000000088947 */ /* 0x000fea0003800000 */
[----:B------:R0:W5:Y:S01]  /*1450*/  LD.E R23, desc[UR38][R4.64] ;  /* 0x0000002604177980 */ /* 0x000162000c101900 */
[----:B------:R-:W-:Y:S05]  /*1460*/  BRA `(.L_x_13) ;  /* 0x0000000000247947 */ /* 0x000fea0003800000 */
.L_x_12:
[----:B------:R-:W-:Y:S02]  /*1470*/  ULDC.64 UR4, c[0x0][0x588] ;  /* 0x0001620000047ab9 */ /* 0x000fe40000000a00 */
[----:B------:R-:W-:-:S04]  /*1480*/  ISETP.NE.U32.AND P0, PT, RZ, UR4, PT ;  /* 0x00000004ff007c0c */ /* 0x000fc8000bf05070 */
[----:B------:R-:W-:-:S13]  /*1490*/  ISETP.NE.AND.EX P0, PT, RZ, UR5, PT, P0 ;  /* 0x00000005ff007c0c */ /* 0x000fda000bf05300 */
[----:B------:R-:W-:Y:S05]  /*14a0*/  @!P0 BRA `(.L_x_14) ;  /* 0x00000000000c8947 */ /* 0x000fea0003800000 */
[----:B------:R-:W0:Y:S02]  /*14b0*/  LDC.64 R4, c[0x0][0x588] ;  /* 0x00016200ff047b82 */ /* 0x000e240000000a00 */
[----:B0-----:R1:W5:Y:S01]  /*14c0*/  LDG.E R23, desc[UR38][R4.64] ;  /* 0x0000002604177981 */ /* 0x001362000c1e1900 */
[----:B------:R-:W-:Y:S05]  /*14d0*/  BRA `(.L_x_13) ;  /* 0x0000000000087947 */ /* 0x000fea0003800000 */
.L_x_14:
[----:B------:R-:W-:Y:S02]  /*14e0*/  ULDC UR4, c[0x0][0x580] ;  /* 0x0001600000047ab9 */ /* 0x000fe40000000800 */
[----:B------:R-:W-:-:S07]  /*14f0*/  IMAD.U32 R23, RZ, RZ, UR4 ;  /* 0x00000004ff177e24 */ /* 0x000fce000f8e00ff */
.L_x_13:
[----:B------:R-:W-:Y:S02]  /*1500*/  ULDC.64 UR4, c[0x0][0x5a0] ;  /* 0x0001680000047ab9 */ /* 0x000fe40000000a00 */
[----:B------:R-:W-:-:S04]  /*1510*/  ISETP.NE.U32.AND P0, PT, RZ, UR4, PT ;  /* 0x00000004ff007c0c */ /* 0x000fc8000bf05070 */
[----:B------:R-:W-:-:S13]  /*1520*/  ISETP.NE.AND.EX P0, PT, RZ, UR5, PT, P0 ;  /* 0x00000005ff007c0c */ /* 0x000fda000bf05300 */
[----:B------:R-:W-:Y:S05]  /*1530*/  @!P0 BRA `(.L_x_15) ;  /* 0x00000000001c8947 */ /* 0x000fea0003800000 */
[----:B01----:R-:W0:Y:S02]  /*1540*/  LDC.64 R4, c[0x0][0x5a0] ;  /* 0x00016800ff047b82 */ /* 0x003e240000000a00 */
[----:B0-----:R-:W2:Y:S02]  /*1550*/  LDG.E.64 R4, desc[UR38][R4.64] ;  /* 0x0000002604047981 */ /* 0x001ea4000c1e1b00 */
[----:B--2---:R-:W-:-:S04]  /*1560*/  ISETP.NE.U32.AND P0, PT, R4, RZ, PT ;  /* 0x000000ff0400720c */ /* 0x004fc80003f05070 */
[----:B------:R-:W-:-:S13]  /*1570*/  ISETP.NE.AND.EX P0, PT, R5, RZ, PT, P0 ;  /* 0x000000ff0500720c */ /* 0x000fda0003f05300 */
[----:B------:R-:W-:Y:S05]  /*1580*/  @!P0 BRA `(.L_x_15) ;  /* 0x0000000000088947 */ /* 0x000fea0003800000 */
[----:B------:R0:W5:Y:S01]  /*1590*/  LD.E R58, desc[UR38][R4.64] ;  /* 0x00000026043a7980 */ /* 0x000162000c101900 */
[----:B------:R-:W-:Y:S05]  /*15a0*/  BRA `(.L_x_16) ;  /* 0x0000000000247947 */ /* 0x000fea0003800000 */
.L_x_15:
[----:B------:R-:W-:Y:S02]  /*15b0*/  ULDC.64 UR4, c[0x0][0x590] ;  /* 0x0001640000047ab9 */ /* 0x000fe40000000a00 */
[----:B------:R-:W-:-:S04]  /*15c0*/  ISETP.NE.U32.AND P0, PT, RZ, UR4, PT ;  /* 0x00000004ff007c0c */ /* 0x000fc8000bf05070 */
[----:B------:R-:W-:-:S13]  /*15d0*/  ISETP.NE.AND.EX P0, PT, RZ, UR5, PT, P0 ;  /* 0x00000005ff007c0c */ /* 0x000fda000bf05300 */
[----:B------:R-:W-:Y:S05]  /*15e0*/  @!P0 BRA `(.L_x_17) ;  /* 0x00000000000c8947 */ /* 0x000fea0003800000 */
[----:B------:R-:W2:Y:S02]  /*15f0*/  LDC.64 R58, c[0x0][0x590] ;  /* 0x00016400ff3a7b82 */ /* 0x000ea40000000a00 */
[----:B--2---:R2:W5:Y:S01]  /*1600*/  LDG.E R58, desc[UR38][R58.64] ;  /* 0x000000263a3a7981 */ /* 0x004562000c1e1900 */
[----:B------:R-:W-:Y:S05]  /*1610*/  BRA `(.L_x_16) ;  /* 0x0000000000087947 */ /* 0x000fea0003800000 */
.L_x_17:
[----:B------:R-:W-:Y:S02]  /*1620*/  ULDC UR4, c[0x0][0x584] ;  /* 0x0001610000047ab9 */ /* 0x000fe40000000800 */
[----:B------:R-:W-:-:S07]  /*1630*/  IMAD.U32 R58, RZ, RZ, UR4 ;  /* 0x00000004ff3a7e24 */ /* 0x000fce000f8e00ff */
.L_x_16:
[----:B------:R-:W-:-:S13]  /*1640*/  LOP3.LUT P0, RZ, R3, 0xff, RZ, 0xc0, !PT ;  /* 0x000000ff03ff7812 */ /* 0x000fda000780c0ff */
[----:B------:R-:W-:Y:S05]  /*1650*/  @!P0 EXIT ;  /* 0x000000000000894d */ /* 0x000fea0003800000 */
[----:B------:R-:W3:Y:S01]  /*1660*/  LDC R60, c[0x0][0x658] ;  /* 0x00019600ff3c7b82 */ /* 0x000ee20000000800 */
[----:B------:R-:W-:Y:S01]  /*1670*/  LOP3.LUT R8, R8, 0x1, RZ, 0xc0, !PT ;  /* 0x0000000108087812 */ /* 0x000fe200078ec0ff */
[----:B------:R-:W-:Y:S01]  /*1680*/  ULDC.64 UR6, c[0x0][0x288] ;  /* 0x0000a20000067ab9 */ /* 0x000fe20000000a00 */
[----:B------:R-:W-:Y:S01]  /*1690*/  SHF.R.U32.HI R3, RZ, 0x1, R0 ;  /* 0x00000001ff037819 */ /* 0x000fe20000011600 */
[----:B------:R-:W-:Y:S01]  /*16a0*/  UIADD3 UR4, UR7, 0x1f, URZ ;  /* 0x0000001f07047890 */ /* 0x000fe2000fffe03f */
[----:B------:R-:W-:Y:S01]  /*16b0*/  SHF.R.U32.HI R0, RZ, 0x2, R61 ;  /* 0x00000002ff007819 */ /* 0x000fe2000001163d */
[----:B01----:R-:W-:Y:S01]  /*16c0*/  IMAD.SHL.U32 R5, R8, 0x40, RZ ;  /* 0x0000004008057824 */ /* 0x003fe200078e00ff */
[----:B------:R-:W-:Y:S01]  /*16d0*/  LOP3.LUT R3, R3, 0x30, RZ, 0xc0, !PT ;  /* 0x0000003003037812 */ /* 0x000fe200078ec0ff */
[----:B------:R-:W0:Y:S01]  /*16e0*/  LDC R63, c[0x0][0x600] ;  /* 0x00018000ff3f7b82 */ /* 0x000e220000000800 */
[----:B------:R-:W-:Y:S01]  /*16f0*/  LOP3.LUT R0, R0, 0x7, RZ, 0xc0, !PT ;  /* 0x0000000700007812 */ /* 0x000fe200078ec0ff */
[----:B------:R-:W-:Y:S01]  /*1700*/  USHF.R.S32.HI UR5, URZ, 0x1f, UR4 ;  /* 0x0000001f3f057899 */ /* 0x000fe20008011404 */
[----:B--2---:R-:W-:Y:S01]  /*1710*/  LOP3.LUT R59, R61, 0x3, RZ, 0xc0, !PT ;  /* 0x000000033d3b7812 */ /* 0x004fe200078ec0ff */
[----:B------:R-:W-:Y:S01]  /*1720*/  IMAD.MOV.U32 R7, RZ, RZ, 0x1 ;  /* 0x00000001ff077424 */ /* 0x000fe200078e00ff */
[--C-:B------:R-:W-:Y:S01]  /*1730*/  LOP3.LUT R56, R5, 0x40, R0.reuse, 0xe2, !PT ;  /* 0x0000004005387812 */ /* 0x100fe200078ee200 */
[----:B------:R-:W-:Y:S01]  /*1740*/  ULEA.HI UR5, UR5, UR4, URZ, 0x5 ;  /* 0x0000000405057291 */ /* 0x000fe2000f8f283f */
[-C--:B------:R-:W-:Y:S01]  /*1750*/  IADD3 R5, RZ, -R3.reuse, -R0 ;  /* 0x80000003ff057210 */ /* 0x080fe20007ffe800 */
[----:B------:R-:W-:Y:S01]  /*1760*/  IMAD.U32 R4, RZ, RZ, UR6 ;  /* 0x00000006ff047e24 */ /* 0x000fe2000f8e00ff */
[----:B------:R-:W-:Y:S01]  /*1770*/  LOP3.LUT R56, R56, R3, RZ, 0xfc, !PT ;  /* 0x0000000338387212 */ /* 0x000fe200078efcff */
[----:B------:R-:W-:Y:S01]  /*1780*/  USHF.R.S32.HI UR43, URZ, 0x5, UR5 ;  /* 0x000000053f2b7899 */ /* 0x000fe20008011405 */
[----:B------:R-:W-:Y:S01]  /*1790*/  IMAD.MOV.U32 R3, RZ, RZ, -0x1 ;  /* 0xffffffffff037424 */ /* 0x000fe200078e00ff */
[----:B------:R-:W-:Y:S01]  /*17a0*/  LOP3.LUT R62, R61, 0x80, RZ, 0xc0, !PT ;  /* 0x000000803d3e7812 */ /* 0x000fe200078ec0ff */
[----:B------:R-:W-:Y:S01]  /*17b0*/  IMAD R5, R8, -0x40, R5 ;  /* 0xffffffc008057824 */ /* 0x000fe200078e0205 */
[----:B------:R-:W-:Y:S01]  /*17c0*/  UISETP.LT.AND UP0, UPT, UR43, 0x1, UPT ;  /* 0x000000012b00788c */ /* 0x000fe2000bf01270 */
[----:B------:R-:W-:Y:S01]  /*17d0*/  IMAD R59, R59, -0x2, R4 ;  /* 0xfffffffe3b3b7824 */ /* 0x000fe200078e0204 */
[-C--:B---3--:R-:W-:Y:S01]  /*17e0*/  SHF.L.U32 R3, R3, R60.reuse, RZ ;  /* 0x0000003c03037219 */ /* 0x088fe200000006ff */
[----:B------:R-:W-:Y:S01]  /*17f0*/  ULDC UR4, c[0x0][0x284] ;  /* 0x0000a10000047ab9 */ /* 0x000fe20000000800 */
[----:B------:R-:W-:Y:S01]  /*1800*/  USEL UR44, UR43, 0x1, UP0 ;  /* 0x000000012b2c7887 */ /* 0x000fe20008000000 */
[----:B------:R-:W-:Y:S01]  /*1810*/  SHF.L.U32 R60, R7, R60, RZ ;  /* 0x0000003c073c7219 */ /* 0x000fe200000006ff */
[----:B------:R-:W-:Y:S01]  /*1820*/  IMAD.SHL.U32 R61, R61, 0x2, RZ ;  /* 0x000000023d3d7824 */ /* 0x000fe200078e00ff */
[----:B------:R-:W-:Y:S01]  /*1830*/  SHF.R.U32.HI R62, RZ, 0x7, R62 ;  /* 0x00000007ff3e7819 */ /* 0x000fe2000001163e */
[----:B------:R-:W-:Y:S01]  /*1840*/  VIADD R65, R5, UR4 ;  /* 0x0000000405417c36 */ /* 0x000fe20008000000 */
[----:B------:R-:W-:Y:S01]  /*1850*/  LOP3.LUT R64, RZ, R3, RZ, 0x33, !PT ;  /* 0x00000003ff407212 */ /* 0x000fe200078e33ff */
[----:B0-----:R-:W-:Y:S01]  /*1860*/  VIADD R63, R63, 0xffffffff ;  /* 0xffffffff3f3f7836 */ /* 0x001fe20000000000 */
[----:B------:R-:W-:Y:S01]  /*1870*/  UIADD3 UR44, UR43, -UR44, URZ ;  /* 0x8000002c2b2c7290 */ /* 0x000fe2000fffe03f */
[----:B------:R-:W-:Y:S01]  /*1880*/  IMAD.MOV.U32 R57, RZ, RZ, RZ ;  /* 0x000000ffff397224 */ /* 0x000fe200078e00ff */
[----:B------:R-:W-:Y:S01]  /*1890*/  UMOV UR40, URZ ;  /* 0x0000003f00287c82 */ /* 0x000fe20008000000 */
[----:B------:R-:W-:-:S09]  /*18a0*/  UMOV UR41, URZ ;  /* 0x0000003f00297c82 */ /* 0x000fd20008000000 */
.L_x_105:
[----:B0-----:R-:W0:Y:S01]  /*18b0*/  SHFL.IDX PT, R0, R62, RZ, 0x1f ;  /* 0x00001fff3e007589 */ /* 0x001e2200000e0000 */
[----:B------:R-:W1:Y:S01]  /*18c0*/  S2UR UR7, SR_CgaCtaId ;  /* 0x00000000000779c3 */ /* 0x000e620000008800 */
[----:B------:R-:W-:Y:S01]  /*18d0*/  UMOV UR6, 0x400 ;  /* 0x0000040000067882 */ /* 0x000fe20000000000 */
[----:B0-----:R-:W-:Y:S01]  /*18e0*/  R2UR UR4, R0 ;  /* 0x00000000000472ca */ /* 0x001fe200000e0000 */
[----:B-1----:R-:W-:-:S12]  /*18f0*/  ULEA UR6, UR7, UR6, 0x18 ;  /* 0x0000000607067291 */ /* 0x002fd8000f8ec03f */
[----:B------:R-:W-:-:S04]  /*1900*/  ULEA.HI UR5, UR4, UR4, URZ, 0x1 ;  /* 0x0000000404057291 */ /* 0x000fc8000f8f083f */
[----:B------:R-:W-:-:S04]  /*1910*/  ULOP3.LUT UR5, UR5, 0x1ffffe, URZ, 0xc0, !UPT ;  /* 0x001ffffe05057892 */ /* 0x000fc8000f8ec03f */
[----:B------:R-:W-:-:S03]  /*1920*/  UIADD3 UR5, UR4, -UR5, URZ ;  /* 0x8000000504057290 */ /* 0x000fc6000fffe03f */
[----:B------:R-:W-:Y:S01]  /*1930*/  ULDC UR4, c[0x0][0x28c] ;  /* 0x0000a30000047ab9 */ /* 0x000fe20000000800 */
[----:B------:R-:W-:Y:S01]  /*1940*/  ULEA UR5, UR5, UR6, 0xb ;  /* 0x0000000605057291 */ /* 0x000fe2000f8e583f */
[----:B------:R-:W-:-:S03]  /*1950*/  ISETP.LT.AND P0, PT, RZ, UR4, PT ;  /* 0x00000004ff007c0c */ /* 0x000fc6000bf01270 */
[----:B------:R-:W-:-:S04]  /*1960*/  UIADD3 UR5, UR5, 0x300, URZ ;  /* 0x0000030005057890 */ /* 0x000fc8000fffe03f */
[----:B------:R-:W-:-:S04]  /*1970*/  USHF.R.U32.HI UR5, URZ, 0x4, UR5 ;  /* 0x000000043f057899 */ /* 0x000fc80008011605 */
[----:B------:R-:W-:-:S04]  /*1980*/  ULOP3.LUT UR5, UR5, 0x3fff, URZ, 0xc0, !UPT ;  /* 0x00003fff05057892 */ /* 0x000fc8000f8ec03f */
[----:B------:R-:W-:Y:S01]  /*1990*/  ULOP3.LUT UR45, UR5, 0x10000, URZ, 0xfc, !UPT ;  /* 0x00010000052d7892 */ /* 0x000fe2000f8efc3f */
[----:B---34-:R-:W-:Y:S11]  /*19a0*/  @P0 BRA `(.L_x_18) ;  /* 0x0000000000400947 */ /* 0x018ff60003800000 */
[----:B------:R-:W-:Y:S01]  /*19b0*/  MOV R0, 0x0 ;  /* 0x0000000000007802 */ /* 0x000fe20000000f00 */
[----:B------:R-:W-:Y:S01]  /*19c0*/  ULDC.64 UR4, c[0x4][0x68] ;  /* 0x01001a0000047ab9 */ /* 0x000fe20000000a00 */
[----:B------:R-:W-:Y:S01]  /*19d0*/  ULDC.64 UR6, c[0x4][0x8] ;  /* 0x0100020000067ab9 */ /* 0x000fe20000000a00 */
[----:B------:R-:W-:Y:S01]  /*19e0*/  IMAD.U32 R4, RZ, RZ, UR4 ;  /* 0x00000004ff047e24 */ /* 0x000fe2000f8e00ff */
[----:B------:R0:W1:Y:S01]  /*19f0*/  LDC.64 R14, c[0x4][R0] ;  /* 0x01000000000e7b82 */ /* 0x0000620000000a00 */
[----:B------:R-:W-:Y:S01]  /*1a00*/  IMAD.U32 R5, RZ, RZ, UR5 ;  /* 0x00000005ff057e24 */ /* 0x000fe2000f8e00ff */
[----:B------:R-:W-:Y:S01]  /*1a10*/  ULDC.64 UR4, c[0x4][0x70] ;  /* 0x01001c0000047ab9 */ /* 0x000fe20000000a00 */
[----:B------:R-:W-:Y:S02]  /*1a20*/  IMAD.U32 R10, RZ, RZ, UR6 ;  /* 0x00000006ff0a7e24 */ /* 0x000fe4000f8e00ff */
[----:B------:R-:W-:Y:S02]  /*1a30*/  IMAD.U32 R6, RZ, RZ, UR4 ;  /* 0x00000004ff067e24 */ /* 0x000fe4000f8e00ff */
[----:B------:R-:W-:-:S02]  /*1a40*/  IMAD.U32 R7, RZ, RZ, UR5 ;  /* 0x00000005ff077e24 */ /* 0x000fc4000f8e00ff */
[----:B------:R-:W-:Y:S02]  /*1a50*/  IMAD.U32 R11, RZ, RZ, UR7 ;  /* 0x00000007ff0b7e24 */ /* 0x000fe4000f8e00ff */
[----:B------:R-:W-:Y:S02]  /*1a60*/  IMAD.MOV.U32 R8, RZ, RZ, 0x1e1 ;  /* 0x000001e1ff087424 */ /* 0x000fe400078e00ff */
[----:B------:R-:W-:Y:S02]  /*1a70*/  IMAD.MOV.U32 R12, RZ, RZ, 0x1 ;  /* 0x00000001ff0c7424 */ /* 0x000fe400078e00ff */
[----:B0-----:R-:W-:-:S07]  /*1a80*/  IMAD.MOV.U32 R13, RZ, RZ, RZ ;  /* 0x000000ffff0d7224 */ /* 0x001fce00078e00ff */
[----:B------:R-:W-:-:S07]  /*1a90*/  LEPC R20, `(.L_x_18) ;  /* 0x000000001014794e */ /* 0x000fce0000000000 */
[----:B-1---5:R-:W-:Y:S05]  /*1aa0*/  CALL.ABS.NOINC R14 ;  /* 0x000000000e007343 */ /* 0x022fea0003c00000 */
.L_x_18:
[----:B------:R-:W-:-:S04]  /*1ab0*/  LOP3.LUT R0, R18, 0x1, RZ, 0xfc, !PT ;  /* 0x0000000112007812 */ /* 0x000fc800078efcff */
[----:B------:R-:W-:-:S13]  /*1ac0*/  ISETP.NE.AND P0, PT, R0, 0x3, PT ;  /* 0x000000030000780c */ /* 0x000fda0003f05270 */
[----:B------:R-:W-:Y:S05]  /*1ad0*/  @!P0 BRA `(.L_x_19) ;  /* 0x0000000000048947 */ /* 0x000fea0003800000 */
[----:B------:R-:W-:Y:S01]  /*1ae0*/  BPT.TRAP 0x1 ;  /* 0x000000040000795c */ /* 0x000fe20000300000 */
.L_x_19:
[----:B------:R-:W0:Y:S01]  /*1af0*/  S2UR UR5, SR_CgaCtaId ;  /* 0x00000000000579c3 */ /* 0x000e220000008800 */
[----:B------:R-:W-:Y:S01]  /*1b00*/  UMOV UR4, 0x400 ;  /* 0x0000040000047882 */ /* 0x000fe20000000000 */
[----:B------:R-:W-:Y:S02]  /*1b10*/  IMAD.U32 R0, RZ, RZ, UR40 ;  /* 0x00000028ff007e24 */ /* 0x000fe4000f8e00ff */
[----:B------:R-:W-:-:S03]  /*1b20*/  IMAD.U32 R3, RZ, RZ, UR41 ;  /* 0x00000029ff037e24 */ /* 0x000fc6000f8e00ff */
[----:B------:R-:W-:Y:S01]  /*1b30*/  SHF.L.U32 R0, R0, 0x1f, RZ ;  /* 0x0000001f00007819 */ /* 0x000fe200000006ff */
[----:B0-----:R-:W-:-:S06]  /*1b40*/  ULEA UR4, UR5, UR4, 0x18 ;  /* 0x0000000405047291 */ /* 0x001fcc000f8ec03f */
[----:B------:R-:W-:-:S04]  /*1b50*/  IMAD.U32 R6, RZ, RZ, UR4 ;  /* 0x00000004ff067e24 */ /* 0x000fc8000f8e00ff */
[----:B------:R-:W-:-:S04]  /*1b60*/  IMAD R3, R3, 0x8, R6 ;  /* 0x0000000803037824 */ /* 0x000fc800078e0206 */
[----:B------:R0:W1:Y:S01]  /*1b70*/  SYNCS.PHASECHK.TRANS64.TRYWAIT P1, [R3+URZ], R0 ;  /* 0x00000000030075a7 */ /* 0x000062000802017f */
[----:B------:R-:W-:Y:S05]  /*1b80*/  @!P0 BRA `(.L_x_20) ;  /* 0x0000000000048947 */ /* 0x000fea0003800000 */
[----:B------:R-:W-:Y:S01]  /*1b90*/  BPT.TRAP 0x1 ;  /* 0x000000040000795c */ /* 0x000fe20000300000 */
.L_x_20:
[----:B------:R-:W-:-:S05]  /*1ba0*/  IMAD.U32 R4, RZ, RZ, UR44 ;  /* 0x0000002cff047e24 */ /* 0x000fca000f8e00ff */
[----:B------:R-:W-:Y:S01]  /*1bb0*/  ISETP.GE.AND P2, PT, R4, 0x1, PT ;  /* 0x000000010400780c */ /* 0x000fe20003f46270 */
[----:B-1----:R-:W-:-:S12]  /*1bc0*/  @P1 BRA `(.L_x_21) ;  /* 0x0000000000081947 */ /* 0x002fd80003800000 */
[----:B------:R-:W1:Y:S02]  /*1bd0*/  SYNCS.PHASECHK.TRANS64.TRYWAIT P1, [R3+URZ], R0 ;  /* 0x00000000030075a7 */ /* 0x000e64000802017f */
[----:B-1----:R-:W-:Y:S05]  /*1be0*/  @!P1 BRA `(.L_x_22) ;  /* 0x0000005000c09947 */ /* 0x002fea0003800000 */
.L_x_21:
[----:B------:R-:W-:Y:S05]  /*1bf0*/  WARPSYNC.ALL ;  /* 0x0000000000007948 */ /* 0x000fea0003800000 */
[----:B------:R-:W-:Y:S01]  /*1c00*/  R2UR UR4, R6 ;  /* 0x00000000060472ca */ /* 0x000fe200000e0000 */
[----:B------:R-:W-:Y:S01]  /*1c10*/  WARPGROUP.ARRIVE ;  /* 0x00000000000079c5 */ /* 0x000fe20000000000 */
[----:B------:R-:W-:Y:S01]  /*1c20*/  UMOV UR5, 0xc0000010 ;  /* 0xc000001000057882 */ /* 0x000fe20000000000 */
[----:B------:R-:W-:-:S10]  /*1c30*/  UMOV UR7, 0xc0000010 ;  /* 0xc000001000077882 */ /* 0x000fd40000000000 */
[----:B------:R-:W-:-:S04]  /*1c40*/  UIADD3 UR4, UR4, 0x25300, URZ ;  /* 0x0002530004047890 */ /* 0x000fc8000fffe03f */
[----:B------:R-:W-:-:S04]  /*1c50*/  USHF.R.U32.HI UR4, URZ, 0x4, UR4 ;  /* 0x000000043f047899 */ /* 0x000fc80008011604 */
[----:B------:R-:W-:-:S04]  /*1c60*/  ULOP3.LUT UR4, UR4, 0x3fff, URZ, 0xc0, !UPT ;  /* 0x00003fff04047892 */ /* 0x000fc8000f8ec03f */
[----:B------:R-:W-:Y:S02]  /*1c70*/  ULOP3.LUT UR9, UR4, 0x10000, URZ, 0xfc, !UPT ;  /* 0x0001000004097892 */ /* 0x000fe4000f8efc3f */
[----:B------:R-:W-:Y:S02]  /*1c80*/  ULEA UR4, UR41, UR45, 0x8 ;  /* 0x0000002d29047291 */ /* 0x000fe4000f8e403f */
[----:B------:R-:W-:-:S09]  /*1c90*/  ULEA UR6, UR41, UR9, 0x7 ;  /* 0x0000000929067291 */ /* 0x000fd2000f8e383f */
[----:B------:R-:W-:Y:S03]  /*1ca0*/  IGMMA.64x64x32.S8.S8 R24, gdesc[UR4], RZ, !UPT, gsb0 ;  /* 0x01e00000041879f1 */ /* 0x000fe6000c0410ff */
[----:B------:R-:W-:Y:S02]  /*1cb0*/  WARPGROUP.DEPBAR.LE gsb0, 0x0 ;  /* 0x00008000000079c5 */ /* 0x000fe40000010000 */
[----:B------:R-:W-:Y:S05]  /*1cc0*/  @!P2 BRA `(.L_x_23) ;  /* 0x0000000000cca947 */ /* 0x000fea0003800000 */
[----:B------:R-:W-:Y:S01]  /*1cd0*/  UIADD3 UR4, UR41, 0x1, URZ ;  /* 0x0000000129047890 */ /* 0x000fe2000fffe03f */
[----:B01----:R-:W-:Y:S02]  /*1ce0*/  IMAD.U32 R0, RZ, RZ, UR44 ;  /* 0x0000002cff007e24 */ /* 0x003fe4000f8e00ff */
[----:B------:R-:W-:Y:S01]  /*1cf0*/  IMAD.U32 R3, RZ, RZ, UR41 ;  /* 0x00000029ff037e24 */ /* 0x000fe2000f8e00ff */
[----:B------:R-:W-:-:S04]  /*1d00*/  UISETP.NE.AND UP0, UPT, UR4, 0x25, UPT ;  /* 0x000000250400788c */ /* 0x000fc8000bf05270 */
[----:B------:R-:W-:Y:S02]  /*1d10*/  USEL UR5, URZ, 0x1, UP0 ;  /* 0x000000013f057887 */ /* 0x000fe40008000000 */
[----:B------:R-:W-:Y:S02]  /*1d20*/  USEL UR8, UR4, URZ, UP0 ;  /* 0x0000003f04087287 */ /* 0x000fe40008000000 */
[----:B------:R-:W-:-:S06]  /*1d30*/  ULOP3.LUT UR5, UR40, UR5, URZ, 0x3c, !UPT ;  /* 0x0000000528057292 */ /* 0x000fcc000f8e3c3f */
[----:B------:R-:W-:-:S07]  /*1d40*/  IMAD.U32 R7, RZ, RZ, UR5 ;  /* 0x00000005ff077e24 */ /* 0x000fce000f8e00ff */
.L_x_30:
[----:B------:R-:W-:Y:S05]  /*1d50*/  @!P0 BRA `(.L_x_24) ;  /* 0x0000000000048947 */ /* 0x000fea0003800000 */
[----:B------:R-:W-:Y:S01]  /*1d60*/  BPT.TRAP 0x1 ;  /* 0x000000040000795c */ /* 0x000fe20000300000 */
.L_x_24:
[----:B------:R-:W0:Y:S01]  /*1d70*/  S2UR UR5, SR_CgaCtaId ;  /* 0x00000000000579c3 */ /* 0x000e220000008800 */
[----:B------:R-:W-:Y:S01]  /*1d80*/  UMOV UR4, 0x400 ;  /* 0x0000040000047882 */ /* 0x000fe20000000000 */
[----:B------:R-:W-:Y:S01]  /*1d90*/  IMAD.U32 R5, RZ, RZ, UR8 ;  /* 0x00000008ff057e24 */ /* 0x000fe2000f8e00ff */
[----:B------:R-:W-:Y:S01]  /*1da0*/  SHF.L.U32 R4, R7, 0x1f, RZ ;  /* 0x0000001f07047819 */ /* 0x000fe200000006ff */
[----:B0-----:R-:W-:-:S06]  /*1db0*/  ULEA UR4, UR5, UR4, 0x18 ;  /* 0x0000000405047291 */ /* 0x001fcc000f8ec03f */
[----:B------:R-:W-:-:S04]  /*1dc0*/  IMAD.U32 R6, RZ, RZ, UR4 ;  /* 0x00000004ff067e24 */ /* 0x000fc8000f8e00ff */
[----:B------:R-:W-:-:S04]  /*1dd0*/  IMAD R5, R5, 0x8, R6 ;  /* 0x0000000805057824 */ /* 0x000fc800078e0206 */
[----:B------:R0:W1:Y:S01]  /*1de0*/  SYNCS.PHASECHK.TRANS64.TRYWAIT P1, [R5+URZ], R4 ;  /* 0x00000004050075a7 */ /* 0x000062000802017f */
[----:B------:R-:W-:Y:S05]  /*1df0*/  @!P0 BRA `(.L_x_25) ;  /* 0x0000000000048947 */ /* 0x000fea0003800000 */
[----:B------:R-:W-:Y:S01]  /*1e00*/  BPT.TRAP 0x1 ;  /* 0x000000040000795c */ /* 0x000fe20000300000 */
.L_x_25:
[----:B-1----:R-:W-:Y:S05]  /*1e10*/  @P1 BRA `(.L_x_26) ;  /* 0x0000000000081947 */ /* 0x002fea0003800000 */
[----:B------:R-:W1:Y:S02]  /*1e20*/  SYNCS.PHASECHK.TRANS64.TRYWAIT P1, [R5+URZ], R4 ;  /* 0x00000004050075a7 */ /* 0x000e64000802017f */
[----:B-1----:R-:W-:Y:S05]  /*1e30*/  @!P1 BRA `(.L_x_27) ;  /* 0x0000005000409947 */ /* 0x002fea0003800000 */
.L_x_26:
[----:B------:R-:W-:Y:S01]  /*1e40*/  ULEA UR4, UR8, UR45, 0x8 ;  /* 0x0000002d08047291 */ /* 0x000fe2000f8e403f */
[----:B------:R-:W-:Y:S01]  /*1e50*/  WARPGROUP.ARRIVE ;  /* 0x00000000000079c5 */ /* 0x000fe20000000000 */
[----:B------:R-:W-:Y:S01]  /*1e60*/  ULEA UR6, UR8, UR9, 0x7 ;  /* 0x0000000908067291 */ /* 0x000fe2000f8e383f */
[----:B------:R-:W-:Y:S01]  /*1e70*/  UMOV UR5, 0xc0000010 ;  /* 0xc000001000057882 */ /* 0x000fe20000000000 */
[----:B------:R-:W-:-:S07]  /*1e80*/  UMOV UR7, 0xc0000010 ;  /* 0xc000001000077882 */ /* 0x000fce0000000000 */
[----:B------:R-:W-:Y:S03]  /*1e90*/  IGMMA.64x64x32.S8.S8 R24, gdesc[UR4], R24, gsb0 ;  /* 0x01e00000041879f1 */ /* 0x000fe60008041018 */
[----:B------:R-:W-:Y:S02]  /*1ea0*/  WARPGROUP.DEPBAR.LE gsb0, 0x0 ;  /* 0x00008000000079c5 */ /* 0x000fe40000010000 */
[----:B------:R-:W-:Y:S05]  /*1eb0*/  @!P0 BRA `(.L_x_28) ;  /* 0x0000000000048947 */ /* 0x000fea0003800000 */
[----:B------:R-:W-:Y:S01]  /*1ec0*/  BPT.TRAP 0x1 ;  /* 0x000000040000795c */ /* 0x000fe20000300000 */
.L_x_28:
[----:B------:R-:W-:-:S13]  /*1ed0*/  ISETP.NE.AND P1, PT, R22, RZ, PT ;  /* 0x000000ff1600720c */ /* 0x000fda0003f25270 */
[----:B01----:R-:W-:-:S04]  /*1ee0*/  @P1 IMAD R4, R3, 0x8, R6 ;  /* 0x0000000803041824 */ /* 0x003fc800078e0206 */
[----:B------:R-:W-:-:S05]  /*1ef0*/  @P1 VIADD R4, R4, 0x128 ;  /* 0x0000012804041836 */ /* 0x000fca0000000000 */
[----:B------:R-:W-:-:S04]  /*1f00*/  @P1 PRMT R4, R19, 0x654, R4 ;  /* 0x0000065413041816 */ /* 0x000fc80000000004 */
[----:B------:R0:W-:Y:S01]  /*1f10*/  @P1 SYNCS.ARRIVE.TRANS64.RED.A1T0 RZ, [R4+URZ], RZ ;  /* 0x000000ff04ff19a7 */ /* 0x0001e2000810043f */
[----:B------:R-:W-:-:S13]  /*1f20*/  ISETP.GT.U32.AND P1, PT, R18, 0x1, PT ;  /* 0x000000011200780c */ /* 0x000fda0003f24070 */
[----:B0-----:R-:W-:Y:S05]  /*1f30*/  @P1 BRA `(.L_x_29) ;  /* 0x0000000000041947 */ /* 0x001fea0003800000 */
[----:B------:R-:W-:Y:S01]  /*1f40*/  BPT.TRAP 0x1 ;  /* 0x000000040000795c */ /* 0x000fe20000300000 */
.L_x_29:
[----:B------:R-:W-:Y:S01]  /*1f50*/  UIADD3 UR8, UR8, 0x1, URZ ;  /* 0x0000000108087890 */ /* 0x000fe2000fffe03f */
[C---:B------:R-:W-:Y:S01]  /*1f60*/  ISETP.GT.AND P2, PT, R0.reuse, 0x1, PT ;  /* 0x000000010000780c */ /* 0x040fe20003f44270 */
[----:B------:R-:W-:Y:S02]  /*1f70*/  VIADD R3, R3, 0x1 ;  /* 0x0000000103037836 */ /* 0x000fe40000000000 */
[----:B------:R-:W-:Y:S01]  /*1f80*/  UISETP.NE.AND UP0, UPT, UR8, 0x25, UPT ;  /* 0x000000250800788c */ /* 0x000fe2000bf05270 */
[----:B------:R-:W-:Y:S02]  /*1f90*/  VIADD R0, R0, 0xffffffff ;  /* 0xffffffff00007836 */ /* 0x000fe40000000000 */
[C---:B------:R-:W-:Y:S01]  /*1fa0*/  ISETP.NE.AND P1, PT, R3.reuse, 0x25, PT ;  /* 0x000000250300780c */ /* 0x040fe20003f25270 */
[----:B------:R-:W-:Y:S02]  /*1fb0*/  USEL UR4, URZ, 0x1, UP0 ;  /* 0x000000013f047887 */ /* 0x000fe40008000000 */
[----:B------:R-:W-:Y:S01]  /*1fc0*/  USEL UR8, UR8, URZ, UP0 ;  /* 0x0000003f08087287 */ /* 0x000fe20008000000 */
[----:B------:R-:W-:-:S03]  /*1fd0*/  SEL R3, R3, RZ, P1 ;  /* 0x000000ff03037207 */ /* 0x000fc60000800000 */
[----:B------:R-:W-:Y:S01]  /*1fe0*/  LOP3.LUT R7, R7, UR4, RZ, 0x3c, !PT ;  /* 0x0000000407077c12 */ /* 0x000fe2000f8e3cff */
[----:B------:R-:W-:Y:S07]  /*1ff0*/  @P2 BRA `(.L_x_30) ;  /* 0xfffffffc00542947 */ /* 0x000fee000383ffff */
.L_x_23:
[----:B01----:R-:W0:Y:S02]  /*2000*/  LDC R0, c[0x0][0x28c] ;  /* 0x0000a300ff007b82 */ /* 0x003e240000000800 */
[----:B0-----:R-:W-:-:S13]  /*2010*/  ISETP.GE.AND P1, PT, R0, 0x1, PT ;  /* 0x000000010000780c */ /* 0x001fda0003f26270 */
[----:B------:R-:W-:Y:S05]  /*2020*/  @!P1 BRA `(.L_x_31) ;  /* 0x0000000000509947 */ /* 0x000fea0003800000 */
[----:B------:R-:W-:Y:S05]  /*2030*/  @!P0 BRA `(.L_x_32) ;  /* 0x0000000000048947 */ /* 0x000fea0003800000 */
[----:B------:R-:W-:Y:S01]  /*2040*/  BPT.TRAP 0x1 ;  /* 0x000000040000795c */ /* 0x000fe20000300000 */
.L_x_32:
[----:B------:R-:W-:Y:S01]  /*2050*/  ISETP.NE.AND P0, PT, R22, RZ, PT ;  /* 0x000000ff1600720c */ /* 0x000fe20003f05270 */
[----:B------:R-:W-:Y:S01]  /*2060*/  BSSY B0, `(.L_x_33) ;  /* 0x000000e000007945 */ /* 0x000fe20003800000 */
[----:B------:R-:W-:-:S11]  /*2070*/  ISETP.GT.U32.AND P1, PT, R18, 0x1, PT ;  /* 0x000000011200780c */ /* 0x000fd60003f24070 */
[----:B------:R-:W-:Y:S05]  /*2080*/  @!P0 BRA `(.L_x_34) ;  /* 0x00000000002c8947 */ /* 0x000fea0003800000 */
[----:B------:R-:W-:-:S04]  /*2090*/  UIADD3 UR6, UR44, UR41, URZ ;  /* 0x000000292c067290 */ /* 0x000fc8000fffe03f */
[----:B------:R-:W-:-:S04]  /*20a0*/  UIMAD.WIDE.U32 UR4, UR6, -0x45306eb3, URZ ;  /* 0xbacf914d060478a5 */ /* 0x000fc8000f8e003f */
[----:B------:R-:W-:-:S04]  /*20b0*/  UIADD3 UR4, UR6, -UR5, URZ ;  /* 0x8000000506047290 */ /* 0x000fc8000fffe03f */
[----:B------:R-:W-:-:S04]  /*20c0*/  ULEA.HI UR4, UR4, UR5, URZ, 0x1f ;  /* 0x0000000504047291 */ /* 0x000fc8000f8ff83f */
[----:B------:R-:W-:-:S04]  /*20d0*/  USHF.R.U32.HI UR4, URZ, 0x5, UR4 ;  /* 0x000000053f047899 */ /* 0x000fc80008011604 */
[----:B------:R-:W-:-:S06]  /*20e0*/  UIMAD UR4, UR4, -0x25, UR6 ;  /* 0xffffffdb040478a4 */ /* 0x000fcc000f8e0206 */
[----:B------:R-:W-:-:S04]  /*20f0*/  IMAD.U32 R3, RZ, RZ, UR4 ;  /* 0x00000004ff037e24 */ /* 0x000fc8000f8e00ff */
[----:B------:R-:W-:-:S04]  /*2100*/  IMAD R0, R3, 0x8, R6 ;  /* 0x0000000803007824 */ /* 0x000fc800078e0206 */
[----:B------:R-:W-:-:S05]  /*2110*/  VIADD R0, R0, 0x128 ;  /* 0x0000012800007836 */ /* 0x000fca0000000000 */
[----:B------:R-:W-:-:S04]  /*2120*/  PRMT R0, R19, 0x654, R0 ;  /* 0x0000065413007816 */ /* 0x000fc80000000000 */
[----:B------:R0:W-:Y:S03]  /*2130*/  SYNCS.ARRIVE.TRANS64.RED.A1T0 RZ, [R0+URZ], RZ ;  /* 0x000000ff00ff79a7 */ /* 0x0001e6000810043f */
.L_x_34:
[----:B------:R-:W-:Y:S05]  /*2140*/  BSYNC B0 ;  /* 0x0000000000007941 */ /* 0x000fea0003800000 */
.L_x_33:
[----:B------:R-:W-:Y:S05]  /*2150*/  @P1 BRA `(.L_x_31) ;  /* 0x0000000000041947 */ /* 0x000fea0003800000 */
[----:B------:R-:W-:Y:S01]  /*2160*/  BPT.TRAP 0x1 ;  /* 0x000000040000795c */ /* 0x000fe20000300000 */
.L_x_31:
[----:B------:R-:W-:Y:S01]  /*2170*/  UISETP.GE.U32.AND UP1, UPT, UR43, 0x25, UPT ;  /* 0x000000252b00788c */ /* 0x000fe2000bf26070 */
[----:B------:R-:W-:Y:S01]  /*2180*/  IMAD.SHL.U32 R68, R68, 0x40, RZ ;  /* 0x0000004044447824 */ /* 0x000fe200078e00ff */
[----:B------:R-:W-:Y:S01]  /*2190*/  UIADD3 UR41, UR43, UR41, URZ ;  /* 0x000000292b297290 */ /* 0x000fe2000fffe03f */
[----:B------:R-:W-:Y:S01]  /*21a0*/  IMAD.SHL.U32 R10, R69, 0x80, RZ ;  /* 0x00000080450a7824 */ /* 0x000fe200078e00ff */
[----:B------:R-:W-:Y:S01]  /*21b0*/  ULDC UR7, c[0x0][0x288] ;  /* 0x0000a20000077ab9 */ /* 0x000fe20000000800 */
[----:B0-----:R-:W-:Y:S01]  /*21c0*/  IMAD.MOV.U32 R0, RZ, RZ, -0x1 ;  /* 0xffffffffff007424 */ /* 0x001fe200078e00ff */
[----:B------:R-:W-:Y:S01]  /*21d0*/  UISETP.GT.U32.AND UP0, UPT, UR41, 0x24, UPT ;  /* 0x000000242900788c */ /* 0x000fe2000bf04070 */
[----:B------:R-:W-:-:S03]  /*21e0*/  ISETP.GE.AND P0, PT, R68, UR7, PT ;  /* 0x0000000744007c0c */ /* 0x000fc6000bf06270 */
[----:B------:R-:W-:Y:S02]  /*21f0*/  UISETP.LT.U32.AND UP0, UPT, UR43, 0x25, UP0 ;  /* 0x000000252b00788c */ /* 0x000fe40008701070 */
[----:B------:R-:W-:Y:S02]  /*2200*/  @UP1 UIMAD.WIDE.U32 UR4, UR41, -0x45306eb3, URZ ;  /* 0xbacf914d290418a5 */ /* 0x000fe4000f8e003f */
[----:B------:R-:W-:Y:S02]  /*2210*/  USEL UR6, URZ, 0x1, !UP0 ;  /* 0x000000013f067887 */ /* 0x000fe4000c000000 */
[----:B------:R-:W-:Y:S02]  /*2220*/  @UP1 UIADD3 UR4, UR41, -UR5, URZ ;  /* 0x8000000529041290 */ /* 0x000fe4000fffe03f */
[----:B------:R-:W-:Y:S02]  /*2230*/  ULOP3.LUT UR40, UR40, UR6, URZ, 0x3c, !UPT ;  /* 0x0000000628287292 */ /* 0x000fe4000f8e3c3f */
[----:B------:R-:W-:-:S03]  /*2240*/  @UP1 ULEA.HI UR4, UR4, UR5, URZ, 0x1f ;  /* 0x0000000504041291 */ /* 0x000fc6000f8ff83f */
[----:B------:R-:W-:Y:S01]  /*2250*/  ULDC UR5, c[0x0][0x284] ;  /* 0x0000a10000057ab9 */ /* 0x000fe20000000800 */
[----:B------:R-:W-:Y:S01]  /*2260*/  @UP1 USHF.R.U32.HI UR4, URZ, 0x5, UR4 ;  /* 0x000000053f041899 */ /* 0x000fe20008011604 */
[----:B------:R-:W-:-:S03]  /*2270*/  ISETP.GE.OR P0, PT, R10, UR5, P0 ;  /* 0x000000050a007c0c */ /* 0x000fc60008706670 */
[----:B------:R-:W-:-:S10]  /*2280*/  @UP1 ULOP3.LUT UR40, UR40, 0x1, UR4, 0x78, !UPT ;  /* 0x0000000128281892 */ /* 0x000fd4000f8e7804 */
[----:B------:R-:W-:Y:S05]  /*2290*/  @P0 BRA `(.L_x_35) ;  /* 0x0000001c00380947 */ /* 0x000fea0003800000 */
[----:B------:R-:W0:Y:S01]  /*22a0*/  LDC.64 R12, c[0x0][0x5c8] ;  /* 0x00017200ff0c7b82 */ /* 0x000e220000000a00 */
[----:B------:R-:W-:Y:S01]  /*22b0*/  SHF.R.S32.HI R11, RZ, 0x1f, R67 ;  /* 0x0000001fff0b7819 */ /* 0x000fe20000011443 */
[----:B------:R-:W-:Y:S01]  /*22c0*/  ULDC.64 UR4, c[0x0][0x5d0] ;  /* 0x0001740000047ab9 */ /* 0x000fe20000000a00 */
[----:B------:R-:W-:Y:S01]  /*22d0*/  LOP3.LUT R8, R68, 0x6, R61, 0xf8, !PT ;  /* 0x0000000644087812 */ /* 0x000fe200078ef83d */
[----:B------:R-:W-:Y:S01]  /*22e0*/  IMAD.WIDE R14, R69, 0x80, R56 ;  /* 0x00000080450e7825 */ /* 0x000fe200078e0238 */
[----:B------:R-:W-:Y:S02]  /*22f0*/  BSSY B0, `(.L_x_35) ;  /* 0x00001c8000007945 */ /* 0x000fe40003800000 */
[----:B------:R-:W-:Y:S01]  /*2300*/  SHF.R.S32.HI R9, RZ, 0x1f, R8 ;  /* 0x0000001fff097819 */ /* 0x000fe20000011408 */
[----:B------:R-:W-:Y:S02]  /*2310*/  IMAD R4, R11, UR4, RZ ;  /* 0x000000040b047c24 */ /* 0x000fe4000f8e02ff */
[----:B------:R-:W-:-:S02]  /*2320*/  IMAD.IADD R72, R65, 0x1, -R10 ;  /* 0x0000000141487824 */ /* 0x000fc400078e0a0a */
[C---:B------:R-:W-:Y:S02]  /*2330*/  IMAD R3, R67.reuse, UR5, R4 ;  /* 0x0000000543037c24 */ /* 0x040fe4000f8e0204 */
[----:B------:R-:W-:Y:S01]  /*2340*/  IMAD.WIDE.U32 R4, R67, UR4, R8 ;  /* 0x0000000443047c25 */ /* 0x000fe2000f8e0008 */
[----:B------:R-:W-:-:S03]  /*2350*/  ULDC.64 UR4, c[0x0][0x5c0] ;  /* 0x0001700000047ab9 */ /* 0x000fc60000000a00 */
[----:B------:R-:W-:Y:S02]  /*2360*/  IMAD.IADD R5, R5, 0x1, R3 ;  /* 0x0000000105057824 */ /* 0x000fe400078e0203 */
[----:B------:R-:W-:Y:S02]  /*2370*/  IMAD.IADD R73, R59, 0x1, -R68 ;  /* 0x000000013b497824 */ /* 0x000fe400078e0a44 */
[-C--:B0-----:R-:W-:Y:S02]  /*2380*/  IMAD R3, R15, R12.reuse, RZ ;  /* 0x0000000c0f037224 */ /* 0x081fe400078e02ff */
[----:B------:R-:W-:-:S04]  /*2390*/  IMAD.WIDE.U32 R4, R14, R12, R4 ;  /* 0x0000000c0e047225 */ /* 0x000fc800078e0004 */
[----:B------:R-:W-:Y:S01]  /*23a0*/  IMAD R3, R14, R13, R3 ;  /* 0x0000000d0e037224 */ /* 0x000fe200078e0203 */
[----:B------:R-:W-:-:S04]  /*23b0*/  IADD3 R6, P0, R4, UR4, RZ ;  /* 0x0000000404067c10 */ /* 0x000fc8000ff1e0ff */
[----:B------:R-:W-:Y:S02]  /*23c0*/  IADD3.X R7, R5, UR5, R3, P0, !PT ;  /* 0x0000000505077c10 */ /* 0x000fe400087fe403 */
[----:B-----5:R-:W-:Y:S02]  /*23d0*/  ISETP.NE.AND P0, PT, R58, RZ, PT ;  /* 0x000000ff3a00720c */ /* 0x020fe40003f05270 */
[----:B------:R-:W-:-:S04]  /*23e0*/  LEA R4, P1, R12, R6, 0x3 ;  /* 0x000000060c047211 */ /* 0x000fc800078218ff */
[----:B------:R-:W-:-:S07]  /*23f0*/  LEA.HI.X R5, R12, R7, R13, 0x3, P1 ;  /* 0x000000070c057211 */ /* 0x000fce00008f1c0d */
[----:B------:R-:W-:Y:S05]  /*2400*/  @!P0 BRA `(.L_x_36) ;  /* 0x0000001400188947 */ /* 0x000fea0003800000 */
[----:B------:R-:W0:Y:S01]  /*2410*/  LDC.64 R68, c[0x0][0x5b0] ;  /* 0x00016c00ff447b82 */ /* 0x000e220000000a00 */
[----:B------:R-:W-:Y:S01]  /*2420*/  ULDC.64 UR4, c[0x0][0x5b8] ;  /* 0x00016e0000047ab9 */ /* 0x000fe20000000a00 */
[----:B------:R-:W-:Y:S01]  /*2430*/  ISETP.GE.AND P3, PT, R73, 0x1, PT ;  /* 0x000000014900780c */ /* 0x000fe20003f66270 */
[----:B------:R-:W-:Y:S01]  /*2440*/  IMAD R10, R11, UR4, RZ ;  /* 0x000000040b0a7c24 */ /* 0x000fe2000f8e02ff */
[----:B------:R-:W-:Y:S01]  /*2450*/  BSSY B1, `(.L_x_37) ;  /* 0x000000e000017945 */ /* 0x000fe20003800000 */
[C---:B------:R-:W-:Y:S01]  /*2460*/  IMAD.WIDE.U32 R20, R67.reuse, UR4, R8 ;  /* 0x0000000443147c25 */ /* 0x040fe2000f8e0008 */
[----:B------:R-:W-:Y:S02]  /*2470*/  ISETP.LT.OR P1, PT, R72, 0x1, !P3 ;  /* 0x000000014800780c */ /* 0x000fe40005f21670 */
[----:B------:R-:W1:Y:S01]  /*2480*/  LDC.64 R70, c[0x0][0x5a8] ;  /* 0x00016a00ff467b82 */ /* 0x000e620000000a00 */
[----:B------:R-:W-:Y:S02]  /*2490*/  IMAD R13, R67, UR5, R10 ;  /* 0x00000005430d7c24 */ /* 0x000fe4000f8e020a */
[----:B------:R-:W-:-:S02]  /*24a0*/  IMAD.MOV.U32 R12, RZ, RZ, R20 ;  /* 0x000000ffff0c7224 */ /* 0x000fc400078e0014 */
[----:B------:R-:W-:Y:S02]  /*24b0*/  IMAD.IADD R13, R21, 0x1, R13 ;  /* 0x00000001150d7824 */ /* 0x000fe400078e020d */
[-C--:B0-----:R-:W-:Y:S02]  /*24c0*/  IMAD R3, R15, R68.reuse, RZ ;  /* 0x000000440f037224 */ /* 0x081fe400078e02ff */
[----:B------:R-:W-:-:S04]  /*24d0*/  IMAD.WIDE.U32 R8, R14, R68, R12 ;  /* 0x000000440e087225 */ /* 0x000fc800078e000c */
[----:B------:R-:W-:Y:S01]  /*24e0*/  IMAD R67, R14, R69, R3 ;  /* 0x000000450e437224 */ /* 0x000fe200078e0203 */
[----:B-1----:R-:W-:-:S04]  /*24f0*/  IADD3 R8, P0, R8, R70, RZ ;  /* 0x0000004608087210 */ /* 0x002fc80007f1e0ff */
[----:B------:R-:W-:Y:S01]  /*2500*/  IADD3.X R9, R71, R9, R67, P0, !PT ;  /* 0x0000000947097210 */ /* 0x000fe200007fe443 */
[----:B------:R-:W-:Y:S08]  /*2510*/  @P1 BRA `(.L_x_38) ;  /* 0x0000000000041947 */ /* 0x000ff00003800000 */
[----:B------:R0:W5:Y:S02]  /*2520*/  LDG.E.U8 R66, desc[UR38][R8.64] ;  /* 0x0000002608427981 */ /* 0x000164000c1e1100 */
.L_x_38:
[----:B------:R-:W-:Y:S05]  /*2530*/  BSYNC B1 ;  /* 0x0000000000017941 */ /* 0x000fea0003800000 */
.L_x_37:
[----:B-----5:R-:W-:Y:S01]  /*2540*/  LOP3.LUT R3, R66, 0xffff, RZ, 0xc0, !PT ;  /* 0x0000ffff42037812 */ /* 0x020fe200078ec0ff */
[C---:B------:R-:W-:Y:S01]  /*2550*/  IMAD.SHL.U32 R10, R68.reuse, 0x8, RZ ;  /* 0x00000008440a7824 */ /* 0x040fe200078e00ff */
[----:B------:R-:W-:Y:S01]  /*2560*/  SHF.L.U64.HI R11, R68, 0x3, R69 ;  /* 0x00000003440b7819 */ /* 0x000fe20000010245 */
[----:B------:R-:W-:Y:S01]  /*2570*/  BSSY B1, `(.L_x_39) ;  /* 0x000000e000017945 */ /* 0x000fe20003800000 */
[----:B------:R-:W-:Y:S02]  /*2580*/  PRMT R3, R3, 0x8880, RZ ;  /* 0x0000888003037816 */ /* 0x000fe400000000ff */
[----:B------:R-:W-:Y:S01]  /*2590*/  ISETP.GE.AND P2, PT, R73, 0x2, PT ;  /* 0x000000024900780c */ /* 0x000fe20003f46270 */
[----:B------:R-:W-:-:S03]  /*25a0*/  IMAD.WIDE.U32 R10, R14, R68, R10 ;  /* 0x000000440e0a7225 */ /* 0x000fc600078e000a */
[----:B------:R-:W-:Y:S01]  /*25b0*/  ISETP.LT.OR P0, PT, R72, 0x1, !P2 ;  /* 0x000000014800780c */ /* 0x000fe20005701670 */
[----:B------:R-:W-:Y:S01]  /*25c0*/  IMAD R14, R3, R58, RZ ;  /* 0x0000003a030e7224 */ /* 0x000fe200078e02ff */
[----:B------:R-:W-:Y:S01]  /*25d0*/  IADD3 R10, P4, P5, R20, R70, R10 ;  /* 0x00000046140a7210 */ /* 0x000fe20007d9e00a */
[----:B------:R-:W-:Y:S02]  /*25e0*/  IMAD.IADD R15, R67, 0x1, R11 ;  /* 0x00000001430f7824 */ /* 0x000fe400078e020b */
[----:B------:R-:W-:-:S05]  /*25f0*/  @!P1 IMAD R3, R24, R23, R14 ;  /* 0x0000001718039224 */ /* 0x000fca00078e020e */
[----:B------:R1:W-:Y:S03]  /*2600*/  @!P1 STG.E.U8 desc[UR38][R6.64], R3 ;  /* 0x0000000306009986 */ /* 0x0003e6000c101126 */
[----:B------:R-:W-:Y:S05]  /*2610*/  @P0 BRA `(.L_x_40) ;  /* 0x00000000000c0947 */ /* 0x000fea0003800000 */
[----:B------:R-:W1:Y:S02]  /*2620*/  LDG.E.U8 R66, desc[UR38][R8.64+0x1] ;  /* 0x0000012608427981 */ /* 0x000e64000c1e1100 */
[----:B-1----:R-:W-:-:S05]  /*2630*/  PRMT R3, R66, 0x8880, RZ ;  /* 0x0000888042037816 */ /* 0x002fca00000000ff */
[----:B------:R-:W-:-:S07]  /*2640*/  IMAD R14, R3, R58, RZ ;  /* 0x0000003a030e7224 */ /* 0x000fce00078e02ff */
.L_x_40:
[----:B------:R-:W-:Y:S05]  /*2650*/  BSYNC B1 ;  /* 0x0000000000017941 */ /* 0x000fea0003800000 */
.L_x_39:
[C---:B------:R-:W-:Y:S01]  /*2660*/  ISETP.LT.OR P3, PT, R72.reuse, 0x9, !P3 ;  /* 0x000000094800780c */ /* 0x040fe20005f61670 */
[----:B------:R-:W-:Y:S01]  /*2670*/  @!P0 IMAD R25, R25, R23, R14 ;  /* 0x0000001719198224 */ /* 0x000fe200078e020e */
[----:B------:R-:W-:Y:S01]  /*2680*/  ISETP.GE.AND P1, PT, R73, 0x9, PT ;  /* 0x000000094900780c */ /* 0x000fe20003f26270 */
[----:B------:R-:W-:Y:S01]  /*2690*/  BSSY B1, `(.L_x_41) ;  /* 0x000000b000017945 */ /* 0x000fe20003800000 */
[----:B------:R-:W-:Y:S02]  /*26a0*/  IADD3.X R11, R13, R71, R15, P4, P5 ;  /* 0x000000470d0b7210 */ /* 0x000fe400027ea40f */
[----:B------:R2:W-:Y:S01]  /*26b0*/  @!P0 STG.E.U8 desc[UR38][R6.64+0x1], R25 ;  /* 0x0000011906008986 */ /* 0x0005e2000c101126 */
[----:B------:R-:W-:Y:S02]  /*26c0*/  ISETP.GE.AND P0, PT, R73, 0xa, PT ;  /* 0x0000000a4900780c */ /* 0x000fe40003f06270 */
[C---:B------:R-:W-:Y:S02]  /*26d0*/  ISETP.LT.OR P2, PT, R72.reuse, 0x9, !P2 ;  /* 0x000000094800780c */ /* 0x040fe40005741670 */
[----:B------:R-:W-:-:S02]  /*26e0*/  ISETP.LT.OR P5, PT, R72, 0x1, !P1 ;  /* 0x000000014800780c */ /* 0x000fc40004fa1670 */
[----:B------:R-:W-:Y:S01]  /*26f0*/  ISETP.LT.OR P4, PT, R72, 0x1, !P0 ;  /* 0x000000014800780c */ /* 0x000fe20004781670 */
[----:B------:R-:W-:-:S12]  /*2700*/  @P3 BRA `(.L_x_42) ;  /* 0x00000000000c3947 */ /* 0x000fd80003800000 */
[----:B------:R-:W1:Y:S02]  /*2710*/  LDG.E.U8 R66, desc[UR38][R10.64] ;  /* 0x000000260a427981 */ /* 0x000e64000c1e1100 */
[----:B-1----:R-:W-:-:S05]  /*2720*/  PRMT R3, R66, 0x8880, RZ ;  /* 0x0000888042037816 */ /* 0x002fca00000000ff */
[----:B------:R-:W-:-:S07]  /*2730*/  IMAD R14, R3, R58, RZ ;  /* 0x0000003a030e7224 */ /* 0x000fce00078e02ff */
.L_x_42:
[----:B------:R-:W-:Y:S05]  /*2740*/  BSYNC B1 ;  /* 0x0000000000017941 */ /* 0x000fea0003800000 */
.L_x_41:
[----:B-1----:R-:W-:Y:S01]  /*2750*/  @!P3 IMAD R3, R26, R23, R14 ;  /* 0x000000171a03b224 */ /* 0x002fe200078e020e */
[----:B------:R-:W-:Y:S04]  /*2760*/  BSSY B1, `(.L_x_43) ;  /* 0x0000006000017945 */ /* 0x000fe80003800000 */
[----:B------:R1:W-:Y:S01]  /*2770*/  @!P3 STG.E.U8 desc[UR38][R4.64], R3 ;  /* 0x000000030400b986 */ /* 0x0003e2000c101126 */
[----:B------:R-:W-:Y:S05]  /*2780*/  @P2 BRA `(.L_x_44) ;  /* 0x00000000000c2947 */ /* 0x000fea0003800000 */
[----:B------:R-:W1:Y:S02]  /*2790*/  LDG.E.U8 R66, desc[UR38][R10.64+0x1] ;  /* 0x000001260a427981 */ /* 0x000e64000c1e1100 */
[----:B-1----:R-:W-:-:S05]  /*27a0*/  PRMT R3, R66, 0x8880, RZ ;  /* 0x0000888042037816 */ /* 0x002fca00000000ff */
[----:B------:R-:W-:-:S07]  /*27b0*/  IMAD R14, R3, R58, RZ ;  /* 0x0000003a030e7224 */ /* 0x000fce00078e02ff */
.L_x_44:
[----:B------:R-:W-:Y:S05]  /*27c0*/  BSYNC B1 ;  /* 0x0000000000017941 */ /* 0x000fea0003800000 */
.L_x_43:
[----:B------:R-:W-:Y:S01]  /*27d0*/  @!P2 IMAD R27, R27, R23, R14 ;  /* 0x000000171b1ba224 */ /* 0x000fe200078e020e */
[----:B------:R-:W-:Y:S04]  /*27e0*/  BSSY B1, `(.L_x_45) ;  /* 0x0000006000017945 */ /* 0x000fe80003800000 */
[----:B------:R3:W-:Y:S01]  /*27f0*/  @!P2 STG.E.U8 desc[UR38][R4.64+0x1], R27 ;  /* 0x0000011b0400a986 */ /* 0x0007e2000c101126 */
[----:B------:R-:W-:Y:S05]  /*2800*/  @P5 BRA `(.L_x_46) ;  /* 0x00000000000c5947 */ /* 0x000fea0003800000 */
[----:B------:R-:W1:Y:S02]  /*2810*/  LDG.E.U8 R66, desc[UR38][R8.64+0x8] ;  /* 0x0000082608427981 */ /* 0x000e64000c1e1100 */
[----:B-1----:R-:W-:-:S05]  /*2820*/  PRMT R3, R66, 0x8880, RZ ;  /* 0x0000888042037816 */ /* 0x002fca00000000ff */
[----:B------:R-:W-:-:S07]  /*2830*/  IMAD R14, R3, R58, RZ ;  /* 0x0000003a030e7224 */ /* 0x000fce00078e02ff */
.L_x_46:
[----:B------:R-:W-:Y:S05]  /*2840*/  BSYNC B1 ;  /* 0x0000000000017941 */ /* 0x000fea0003800000 */
.L_x_45:
[----:B-1----:R-:W-:Y:S01]  /*2850*/  @!P5 IMAD R3, R28, R23, R14 ;  /* 0x000000171c03d224 */ /* 0x002fe200078e020e */
[----:B------:R-:W-:Y:S04]  /*2860*/  BSSY B1, `(.L_x_47) ;  /* 0x0000006000017945 */ /* 0x000fe80003800000 */
[----:B------:R1:W-:Y:S01]  /*2870*/  @!P5 STG.E.U8 desc[UR38][R6.64+0x8], R3 ;  /* 0x000008030600d986 */ /* 0x0003e2000c101126 */
[----:B------:R-:W-:Y:S05]  /*2880*/  @P4 BRA `(.L_x_48) ;  /* 0x00000000000c4947 */ /* 0x000fea0003800000 */
[----:B------:R-:W1:Y:S02]  /*2890*/  LDG.E.U8 R66, desc[UR38][R8.64+0x9] ;  /* 0x0000092608427981 */ /* 0x000e64000c1e1100 */
[----:B-1----:R-:W-:-:S05]  /*28a0*/  PRMT R3, R66, 0x8880, RZ ;  /* 0x0000888042037816 */ /* 0x002fca00000000ff */
[----:B------:R-:W-:-:S07]  /*28b0*/  IMAD R14, R3, R58, RZ ;  /* 0x0000003a030e7224 */ /* 0x000fce00078e02ff */
.L_x_48:
[----:B------:R-:W-:Y:S05]  /*28c0*/  BSYNC B1 ;  /* 0x0000000000017941 */ /* 0x000fea0003800000 */
.L_x_47:
[C---:B------:R-:W-:Y:S01]  /*28d0*/  ISETP.LT.OR P1, PT, R72.reuse, 0x9, !P1 ;  /* 0x000000094800780c */ /* 0x040fe20004f21670 */
[----:B------:R-:W-:Y:S01]  /*28e0*/  @!P4 IMAD R29, R29, R23, R14 ;  /* 0x000000171d1dc224 */ /* 0x000fe200078e020e */
[C---:B------:R-:W-:Y:S01]  /*28f0*/  ISETP.GE.AND P3, PT, R73.reuse, 0x11, PT ;  /* 0x000000114900780c */ /* 0x040fe20003f66270 */
[----:B------:R-:W-:Y:S01]  /*2900*/  BSSY B1, `(.L_x_49) ;  /* 0x000000a000017945 */ /* 0x000fe20003800000 */
[----:B------:R-:W-:Y:S02]  /*2910*/  ISETP.GE.AND P2, PT, R73, 0x12, PT ;  /* 0x000000124900780c */ /* 0x000fe40003f46270 */
[----:B------:R4:W-:Y:S01]  /*2920*/  @!P4 STG.E.U8 desc[UR38][R6.64+0x9], R29 ;  /* 0x0000091d0600c986 */ /* 0x0009e2000c101126 */
[C---:B------:R-:W-:Y:S02]  /*2930*/  ISETP.LT.OR P0, PT, R72.reuse, 0x9, !P0 ;  /* 0x000000094800780c */ /* 0x040fe40004701670 */
[C---:B------:R-:W-:Y:S02]  /*2940*/  ISETP.LT.OR P5, PT, R72.reuse, 0x1, !P3 ;  /* 0x000000014800780c */ /* 0x040fe40005fa1670 */
[----:B------:R-:W-:-:S02]  /*2950*/  ISETP.LT.OR P4, PT, R72, 0x1, !P2 ;  /* 0x000000014800780c */ /* 0x000fc40005781670 */
[----:B------:R-:W-:Y:S11]  /*2960*/  @P1 BRA `(.L_x_50) ;  /* 0x00000000000c1947 */ /* 0x000ff60003800000 */
[----:B------:R-:W1:Y:S02]  /*2970*/  LDG.E.U8 R66, desc[UR38][R10.64+0x8] ;  /* 0x000008260a427981 */ /* 0x000e64000c1e1100 */
[----:B-1----:R-:W-:-:S05]  /*2980*/  PRMT R3, R66, 0x8880, RZ ;  /* 0x0000888042037816 */ /* 0x002fca00000000ff */
[----:B------:R-:W-:-:S07]  /*2990*/  IMAD R14, R3, R58, RZ ;  /* 0x0000003a030e7224 */ /* 0x000fce00078e02ff */
.L_x_50:
[----:B------:R-:W-:Y:S05]  /*29a0*/  BSYNC B1 ;  /* 0x0000000000017941 */ /* 0x000fea0003800000 */
.L_x_49:
[----:B-1----:R-:W-:Y:S01]  /*29b0*/  @!P1 IMAD R3, R30, R23, R14 ;  /* 0x000000171e039224 */ /* 0x002fe200078e020e */
[----:B------:R-:W-:Y:S04]  /*29c0*/  BSSY B1, `(.L_x_51) ;  /* 0x0000006000017945 */ /* 0x000fe80003800000 */
[----:B------:R1:W-:Y:S01]  /*29d0*/  @!P1 STG.E.U8 desc[UR38][R4.64+0x8], R3 ;  /* 0x0000080304009986 */ /* 0x0003e2000c101126 */
[----:B------:R-:W-:Y:S05]  /*29e0*/  @P0 BRA `(.L_x_52) ;  /* 0x00000000000c0947 */ /* 0x000fea0003800000 */
[----:B------:R-:W1:Y:S02]  /*29f0*/  LDG.E.U8 R66, desc[UR38][R10.64+0x9] ;  /* 0x000009260a427981 */ /* 0x000e64000c1e1100 */
[----:B-1----:R-:W-:-:S05]  /*2a00*/  PRMT R3, R66, 0x8880, RZ ;  /* 0x0000888042037816 */ /* 0x002fca00000000ff */
[----:B------:R-:W-:-:S07]  /*2a10*/  IMAD R14, R3, R58, RZ ;  /* 0x0000003a030e7224 */ /* 0x000fce00078e02ff */
.L_x_52:
[----:B------:R-:W-:Y:S05]  /*2a20*/  BSYNC B1 ;  /* 0x0000000000017941 */ /* 0x000fea0003800000 */
.L_x_51:
[----:B------:R-:W-:Y:S01]  /*2a30*/  @!P0 IMAD R31, R31, R23, R14 ;  /* 0x000000171f1f8224 */ /* 0x000fe200078e020e */
[----:B------:R-:W-:Y:S04]  /*2a40*/  BSSY B1, `(.L_x_53) ;  /* 0x0000006000017945 */ /* 0x000fe80003800000 */
[----:B------:R0:W-:Y:S01]  /*2a50*/  @!P0 STG.E.U8 desc[UR38][R4.64+0x9], R31 ;  /* 0x0000091f04008986 */ /* 0x0001e2000c101126 */
[----:B------:R-:W-:Y:S05]  /*2a60*/  @P5 BRA `(.L_x_54) ;  /* 0x00000000000c5947 */ /* 0x000fea0003800000 */
[----:B------:R-:W1:Y:S02]  /*2a70*/  LDG.E.U8 R66, desc[UR38][R8.64+0x10] ;  /* 0x0000102608427981 */ /* 0x000e64000c1e1100 */
[----:B-1----:R-:W-:-:S05]  /*2a80*/  PRMT R3, R66, 0x8880, RZ ;  /* 0x0000888042037816 */ /* 0x002fca00000000ff */
[----:B------:R-:W-:-:S07]  /*2a90*/  IMAD R14, R3, R58, RZ ;  /* 0x0000003a030e7224 */ /* 0x000fce00078e02ff */
.L_x_54:
[----:B------:R-:W-:Y:S05]  /*2aa0*/  BSYNC B1 ;  /* 0x0000000000017941 */ /* 0x000fea0003800000 */
.L_x_53:
[----:B-1----:R-:W-:Y:S01]  /*2ab0*/  @!P5 IMAD R3, R32, R23, R14 ;  /* 0x000000172003d224 */ /* 0x002fe200078e020e */
[----:B------:R-:W-:Y:S04]  /*2ac0*/  BSSY B1, `(.L_x_55) ;  /* 0x0000006000017945 */ /* 0x000fe80003800000 */
[----:B------:R1:W-:Y:S01]  /*2ad0*/  @!P5 STG.E.U8 desc[UR38][R6.64+0x10], R3 ;  /* 0x000010030600d986 */ /* 0x0003e2000c101126 */
[----:B------:R-:W-:Y:S05]  /*2ae0*/  @P4 BRA `(.L_x_56) ;  /* 0x00000000000c4947 */ /* 0x000fea0003800000 */
[----:B------:R-:W1:Y:S02]  /*2af0*/  LDG.E.U8 R66, desc[UR38][R8.64+0x11] ;  /* 0x0000112608427981 */ /* 0x000e64000c1e1100 */
[----:B-1----:R-:W-:-:S05]  /*2b00*/  PRMT R3, R66, 0x8880, RZ ;  /* 0x0000888042037816 */ /* 0x002fca00000000ff */
[----:B------:R-:W-:-:S07]  /*2b10*/  IMAD R14, R3, R58, RZ ;  /* 0x0000003a030e7224 */ /* 0x000fce00078e02ff */
.L_x_56:
[----:B------:R-:W-:Y:S05]  /*2b20*/  BSYNC B1 ;  /* 0x0000000000017941 */ /* 0x000fea0003800000 */
.L_x_55:
        /* <DEDUP_REMOVED lines=13> */
.L_x_58:
[----:B------:R-:W-:Y:S05]  /*2c00*/  BSYNC B1 ;  /* 0x0000000000017941 */ /* 0x000fea0003800000 */
.L_x_57:
[----:B-1----:R-:W-:Y:S01]  /*2c10*/  @!P3 IMAD R3, R34, R23, R14 ;  /* 0x000000172203b224 */ /* 0x002fe200078e020e */
[----:B------:R-:W-:Y:S04]  /*2c20*/  BSSY B1, `(.L_x_59) ;  /* 0x0000006000017945 */ /* 0x000fe80003800000 */
[----:B------:R1:W-:Y:S01]  /*2c30*/  @!P3 STG.E.U8 desc[UR38][R4.64+0x10], R3 ;  /* 0x000010030400b986 */ /* 0x0003e2000c101126 */
[----:B------:R-:W-:Y:S05]  /*2c40*/  @P2 BRA `(.L_x_60) ;  /* 0x00000000000c2947 */ /* 0x000fea0003800000 */
[----:B------:R-:W1:Y:S02]  /*2c50*/  LDG.E.U8 R66, desc[UR38][R10.64+0x11] ;  /* 0x000011260a427981 */ /* 0x000e64000c1e1100 */
[----:B-1----:R-:W-:-:S05]  /*2c60*/  PRMT R3, R66, 0x8880, RZ ;  /* 0x0000888042037816 */ /* 0x002fca00000000ff */
[----:B------:R-:W-:-:S07]  /*2c70*/  IMAD R14, R3, R58, RZ ;  /* 0x0000003a030e7224 */ /* 0x000fce00078e02ff */
.L_x_60:
[----:B------:R-:W-:Y:S05]  /*2c80*/  BSYNC B1 ;  /* 0x0000000000017941 */ /* 0x000fea0003800000 */
.L_x_59:
[----:B------:R-:W-:Y:S01]  /*2c90*/  @!P2 IMAD R35, R35, R23, R14 ;  /* 0x000000172323a224 */ /* 0x000fe200078e020e */
[----:B------:R-:W-:Y:S04]  /*2ca0*/  BSSY B1, `(.L_x_61) ;  /* 0x0000006000017945 */ /* 0x000fe80003800000 */
[----:B------:R0:W-:Y:S01]  /*2cb0*/  @!P2 STG.E.U8 desc[UR38][R4.64+0x11], R35 ;  /* 0x000011230400a986 */ /* 0x0001e2000c101126 */
[----:B------:R-:W-:Y:S05]  /*2cc0*/  @P5 BRA `(.L_x_62) ;  /* 0x00000000000c5947 */ /* 0x000fea0003800000 */
[----:B------:R-:W1:Y:S02]  /*2cd0*/  LDG.E.U8 R66, desc[UR38][R8.64+0x18] ;  /* 0x0000182608427981 */ /* 0x000e64000c1e1100 */
[----:B-1----:R-:W-:-:S05]  /*2ce0*/  PRMT R3, R66, 0x8880, RZ ;  /* 0x0000888042037816 */ /* 0x002fca00000000ff */
[----:B------:R-:W-:-:S07]  /*2cf0*/  IMAD R14, R3, R58, RZ ;  /* 0x0000003a030e7224 */ /* 0x000fce00078e02ff */
.L_x_62:
[----:B------:R-:W-:Y:S05]  /*2d00*/  BSYNC B1 ;  /* 0x0000000000017941 */ /* 0x000fea0003800000 */
.L_x_61:
[----:B-1----:R-:W-:Y:S01]  /*2d10*/  @!P5 IMAD R3, R36, R23, R14 ;  /* 0x000000172403d224 */ /* 0x002fe200078e020e */
[----:B------:R-:W-:Y:S04]  /*2d20*/  BSSY B1, `(.L_x_63) ;  /* 0x0000006000017945 */ /* 0x000fe80003800000 */
[----:B------:R1:W-:Y:S01]  /*2d30*/  @!P5 STG.E.U8 desc[UR38][R6.64+0x18], R3 ;  /* 0x000018030600d986 */ /* 0x0003e2000c101126 */
[----:B------:R-:W-:Y:S05]  /*2d40*/  @P4 BRA `(.L_x_64) ;  /* 0x00000000000c4947 */ /* 0x000fea0003800000 */
[----:B------:R-:W1:Y:S02]  /*2d50*/  LDG.E.U8 R66, desc[UR38][R8.64+0x19] ;  /* 0x0000192608427981 */ /* 0x000e64000c1e1100 */
[----:B-1----:R-:W-:-:S05]  /*2d60*/  PRMT R3, R66, 0x8880, RZ ;  /* 0x0000888042037816 */ /* 0x002fca00000000ff */
[----:B------:R-:W-:-:S07]  /*2d70*/  IMAD R14, R3, R58, RZ ;  /* 0x0000003a030e7224 */ /* 0x000fce00078e02ff */
.L_x_64:
[----:B------:R-:W-:Y:S05]  /*2d80*/  BSYNC B1 ;  /* 0x0000000000017941 */ /* 0x000fea0003800000 */
.L_x_63:
        /* <DEDUP_REMOVED lines=13> */
.L_x_66:
[----:B------:R-:W-:Y:S05]  /*2e60*/  BSYNC B1 ;  /* 0x0000000000017941 */ /* 0x000fea0003800000 */
.L_x_65:
[----:B-1----:R-:W-:Y:S01]  /*2e70*/  @!P1 IMAD R3, R38, R23, R14 ;  /* 0x0000001726039224 */ /* 0x002fe200078e020e */
[----:B------:R-:W-:Y:S04]  /*2e80*/  BSSY B1, `(.L_x_67) ;  /* 0x0000006000017945 */ /* 0x000fe80003800000 */
[----:B------:R1:W-:Y:S01]  /*2e90*/  @!P1 STG.E.U8 desc[UR38][R4.64+0x18], R3 ;  /* 0x0000180304009986 */ /* 0x0003e2000c101126 */
[----:B------:R-:W-:Y:S05]  /*2ea0*/  @P4 BRA `(.L_x_68) ;  /* 0x00000000000c4947 */ /* 0x000fea0003800000 */
[----:B------:R-:W1:Y:S02]  /*2eb0*/  LDG.E.U8 R66, desc[UR38][R10.64+0x19] ;  /* 0x000019260a427981 */ /* 0x000e64000c1e1100 */
[----:B-1----:R-:W-:-:S05]  /*2ec0*/  PRMT R3, R66, 0x8880, RZ ;  /* 0x0000888042037816 */ /* 0x002fca00000000ff */
[----:B------:R-:W-:-:S07]  /*2ed0*/  IMAD R14, R3, R58, RZ ;  /* 0x0000003a030e7224 */ /* 0x000fce00078e02ff */
.L_x_68:
[----:B------:R-:W-:Y:S05]  /*2ee0*/  BSYNC B1 ;  /* 0x0000000000017941 */ /* 0x000fea0003800000 */
.L_x_67:
[----:B------:R-:W-:Y:S01]  /*2ef0*/  @!P4 IMAD R39, R39, R23, R14 ;  /* 0x000000172727c224 */ /* 0x000fe200078e020e */
[----:B------:R-:W-:Y:S04]  /*2f00*/  BSSY B1, `(.L_x_69) ;  /* 0x0000006000017945 */ /* 0x000fe80003800000 */
[----:B------:R0:W-:Y:S01]  /*2f10*/  @!P4 STG.E.U8 desc[UR38][R4.64+0x19], R39 ;  /* 0x000019270400c986 */ /* 0x0001e2000c101126 */
[----:B------:R-:W-:Y:S05]  /*2f20*/  @P5 BRA `(.L_x_70) ;  /* 0x00000000000c5947 */ /* 0x000fea0003800000 */
[----:B------:R-:W1:Y:S02]  /*2f30*/  LDG.E.U8 R66, desc[UR38][R8.64+0x20] ;  /* 0x0000202608427981 */ /* 0x000e64000c1e1100 */
[----:B-1----:R-:W-:-:S05]  /*2f40*/  PRMT R3, R66, 0x8880, RZ ;  /* 0x0000888042037816 */ /* 0x002fca00000000ff */
[----:B------:R-:W-:-:S07]  /*2f50*/  IMAD R14, R3, R58, RZ ;  /* 0x0000003a030e7224 */ /* 0x000fce00078e02ff */
.L_x_70:
[----:B------:R-:W-:Y:S05]  /*2f60*/  BSYNC B1 ;  /* 0x0000000000017941 */ /* 0x000fea0003800000 */
.L_x_69:
[----:B-1----:R-:W-:Y:S01]  /*2f70*/  @!P5 IMAD R3, R40, R23, R14 ;  /* 0x000000172803d224 */ /* 0x002fe200078e020e */
[----:B------:R-:W-:Y:S04]  /*2f80*/  BSSY B1, `(.L_x_71) ;  /* 0x0000006000017945 */ /* 0x000fe80003800000 */
[----:B------:R1:W-:Y:S01]  /*2f90*/  @!P5 STG.E.U8 desc[UR38][R6.64+0x20], R3 ;  /* 0x000020030600d986 */ /* 0x0003e2000c101126 */
[----:B------:R-:W-:Y:S05]  /*2fa0*/  @P0 BRA `(.L_x_72) ;  /* 0x00000000000c0947 */ /* 0x000fea0003800000 */
[----:B------:R-:W1:Y:S02]  /*2fb0*/  LDG.E.U8 R66, desc[UR38][R8.64+0x21] ;  /* 0x0000212608427981 */ /* 0x000e64000c1e1100 */
[----:B-1----:R-:W-:-:S05]  /*2fc0*/  PRMT R3, R66, 0x8880, RZ ;  /* 0x0000888042037816 */ /* 0x002fca00000000ff */
[----:B------:R-:W-:-:S07]  /*2fd0*/  IMAD R14, R3, R58, RZ ;  /* 0x0000003a030e7224 */ /* 0x000fce00078e02ff */
.L_x_72:
[----:B------:R-:W-:Y:S05]  /*2fe0*/  BSYNC B1 ;  /* 0x0000000000017941 */ /* 0x000fea0003800000 */
.L_x_71:
        /* <DEDUP_REMOVED lines=13> */
.L_x_74:
[----:B------:R-:W-:Y:S05]  /*30c0*/  BSYNC B1 ;  /* 0x0000000000017941 */ /* 0x000fea0003800000 */
.L_x_73:
[----:B-1----:R-:W-:Y:S01]  /*30d0*/  @!P3 IMAD R3, R42, R23, R14 ;  /* 0x000000172a03b224 */ /* 0x002fe200078e020e */
[----:B------:R-:W-:Y:S04]  /*30e0*/  BSSY B1, `(.L_x_75) ;  /* 0x0000006000017945 */ /* 0x000fe80003800000 */
[----:B------:R1:W-:Y:S01]  /*30f0*/  @!P3 STG.E.U8 desc[UR38][R4.64+0x20], R3 ;  /* 0x000020030400b986 */ /* 0x0003e2000c101126 */
[----:B------:R-:W-:Y:S05]  /*3100*/  @P2 BRA `(.L_x_76) ;  /* 0x00000000000c2947 */ /* 0x000fea0003800000 */
[----:B------:R-:W1:Y:S02]  /*3110*/  LDG.E.U8 R66, desc[UR38][R10.64+0x21] ;  /* 0x000021260a427981 */ /* 0x000e64000c1e1100 */
[----:B-1----:R-:W-:-:S05]  /*3120*/  PRMT R3, R66, 0x8880, RZ ;  /* 0x0000888042037816 */ /* 0x002fca00000000ff */
[----:B------:R-:W-:-:S07]  /*3130*/  IMAD R14, R3, R58, RZ ;  /* 0x0000003a030e7224 */ /* 0x000fce00078e02ff */
.L_x_76:
[----:B------:R-:W-:Y:S05]  /*3140*/  BSYNC B1 ;  /* 0x0000000000017941 */ /* 0x000fea0003800000 */
.L_x_75:
[----:B------:R-:W-:Y:S01]  /*3150*/  @!P2 IMAD R43, R43, R23, R14 ;  /* 0x000000172b2ba224 */ /* 0x000fe200078e020e */
[----:B------:R-:W-:Y:S04]  /*3160*/  BSSY B1, `(.L_x_77) ;  /* 0x0000006000017945 */ /* 0x000fe80003800000 */
[----:B------:R0:W-:Y:S01]  /*3170*/  @!P2 STG.E.U8 desc[UR38][R4.64+0x21], R43 ;  /* 0x0000212b0400a986 */ /* 0x0001e2000c101126 */
[----:B------:R-:W-:Y:S05]  /*3180*/  @P0 BRA `(.L_x_78) ;  /* 0x00000000000c0947 */ /* 0x000fea0003800000 */
[----:B------:R-:W1:Y:S02]  /*3190*/  LDG.E.U8 R66, desc[UR38][R8.64+0x28] ;  /* 0x0000282608427981 */ /* 0x000e64000c1e1100 */
[----:B-1----:R-:W-:-:S05]  /*31a0*/  PRMT R3, R66, 0x8880, RZ ;  /* 0x0000888042037816 */ /* 0x002fca00000000ff */
[----:B------:R-:W-:-:S07]  /*31b0*/  IMAD R14, R3, R58, RZ ;  /* 0x0000003a030e7224 */ /* 0x000fce00078e02ff */
.L_x_78:
[----:B------:R-:W-:Y:S05]  /*31c0*/  BSYNC B1 ;  /* 0x0000000000017941 */ /* 0x000fea0003800000 */
.L_x_77:
[----:B-1----:R-:W-:Y:S01]  /*31d0*/  @!P0 IMAD R3, R44, R23, R14 ;  /* 0x000000172c038224 */ /* 0x002fe200078e020e */
[----:B------:R-:W-:Y:S04]  /*31e0*/  BSSY B1, `(.L_x_79) ;  /* 0x0000006000017945 */ /* 0x000fe80003800000 */
[----:B------:R1:W-:Y:S01]  /*31f0*/  @!P0 STG.E.U8 desc[UR38][R6.64+0x28], R3 ;  /* 0x0000280306008986 */ /* 0x0003e2000c101126 */
[----:B------:R-:W-:Y:S05]  /*3200*/  @P5 BRA `(.L_x_80) ;  /* 0x00000000000c5947 */ /* 0x000fea0003800000 */
[----:B------:R-:W1:Y:S02]  /*3210*/  LDG.E.U8 R66, desc[UR38][R8.64+0x29] ;  /* 0x0000292608427981 */ /* 0x000e64000c1e1100 */
[----:B-1----:R-:W-:-:S05]  /*3220*/  PRMT R3, R66, 0x8880, RZ ;  /* 0x0000888042037816 */ /* 0x002fca00000000ff */
[----:B------:R-:W-:-:S07]  /*3230*/  IMAD R14, R3, R58, RZ ;  /* 0x0000003a030e7224 */ /* 0x000fce00078e02ff */
.L_x_80:
[----:B------:R-:W-:Y:S05]  /*3240*/  BSYNC B1 ;  /* 0x0000000000017941 */ /* 0x000fea0003800000 */
.L_x_79:
        /* <DEDUP_REMOVED lines=13> */
.L_x_82:
[----:B------:R-:W-:Y:S05]  /*3320*/  BSYNC B1 ;  /* 0x0000000000017941 */ /* 0x000fea0003800000 */
.L_x_81:
[----:B-1----:R-:W-:Y:S01]  /*3330*/  @!P4 IMAD R3, R46, R23, R14 ;  /* 0x000000172e03c224 */ /* 0x002fe200078e020e */
[----:B------:R-:W-:Y:S04]  /*3340*/  BSSY B1, `(.L_x_83) ;  /* 0x0000006000017945 */ /* 0x000fe80003800000 */
[----:B------:R1:W-:Y:S01]  /*3350*/  @!P4 STG.E.U8 desc[UR38][R4.64+0x28], R3 ;  /* 0x000028030400c986 */ /* 0x0003e2000c101126 */
[----:B------:R-:W-:Y:S05]  /*3360*/  @P1 BRA `(.L_x_84) ;  /* 0x00000000000c1947 */ /* 0x000fea0003800000 */
[----:B------:R-:W1:Y:S02]  /*3370*/  LDG.E.U8 R66, desc[UR38][R10.64+0x29] ;  /* 0x000029260a427981 */ /* 0x000e64000c1e1100 */
[----:B-1----:R-:W-:-:S05]  /*3380*/  PRMT R3, R66, 0x8880, RZ ;  /* 0x0000888042037816 */ /* 0x002fca00000000ff */
[----:B------:R-:W-:-:S07]  /*3390*/  IMAD R14, R3, R58, RZ ;  /* 0x0000003a030e7224 */ /* 0x000fce00078e02ff */
.L_x_84:
[----:B------:R-:W-:Y:S05]  /*33a0*/  BSYNC B1 ;  /* 0x0000000000017941 */ /* 0x000fea0003800000 */
.L_x_83:
[----:B------:R-:W-:Y:S01]  /*33b0*/  @!P1 IMAD R47, R47, R23, R14 ;  /* 0x000000172f2f9224 */ /* 0x000fe200078e020e */
[----:B------:R-:W-:Y:S04]  /*33c0*/  BSSY B1, `(.L_x_85) ;  /* 0x0000006000017945 */ /* 0x000fe80003800000 */
[----:B------:R0:W-:Y:S01]  /*33d0*/  @!P1 STG.E.U8 desc[UR38][R4.64+0x29], R47 ;  /* 0x0000292f04009986 */ /* 0x0001e2000c101126 */
[----:B------:R-:W-:Y:S05]  /*33e0*/  @P3 BRA `(.L_x_86) ;  /* 0x00000000000c3947 */ /* 0x000fea0003800000 */
[----:B------:R-:W1:Y:S02]  /*33f0*/  LDG.E.U8 R66, desc[UR38][R8.64+0x30] ;  /* 0x0000302608427981 */ /* 0x000e64000c1e1100 */
[----:B-1----:R-:W-:-:S05]  /*3400*/  PRMT R3, R66, 0x8880, RZ ;  /* 0x0000888042037816 */ /* 0x002fca00000000ff */
[----:B------:R-:W-:-:S07]  /*3410*/  IMAD R14, R3, R58, RZ ;  /* 0x0000003a030e7224 */ /* 0x000fce00078e02ff */
.L_x_86:
[----:B------:R-:W-:Y:S05]  /*3420*/  BSYNC B1 ;  /* 0x0000000000017941 */ /* 0x000fea0003800000 */
.L_x_85:
[----:B-1----:R-:W-:Y:S01]  /*3430*/  @!P3 IMAD R3, R48, R23, R14 ;  /* 0x000000173003b224 */ /* 0x002fe200078e020e */
[----:B------:R-:W-:Y:S04]  /*3440*/  BSSY B1, `(.L_x_87) ;  /* 0x0000006000017945 */ /* 0x000fe80003800000 */
[----:B------:R1:W-:Y:S01]  /*3450*/  @!P3 STG.E.U8 desc[UR38][R6.64+0x30], R3 ;  /* 0x000030030600b986 */ /* 0x0003e2000c101126 */
[----:B------:R-:W-:Y:S05]  /*3460*/  @P5 BRA `(.L_x_88) ;  /* 0x00000000000c5947 */ /* 0x000fea0003800000 */
[----:B------:R-:W1:Y:S02]  /*3470*/  LDG.E.U8 R66, desc[UR38][R8.64+0x31] ;  /* 0x0000312608427981 */ /* 0x000e64000c1e1100 */
[----:B-1----:R-:W-:-:S05]  /*3480*/  PRMT R3, R66, 0x8880, RZ ;  /* 0x0000888042037816 */ /* 0x002fca00000000ff */
[----:B------:R-:W-:-:S07]  /*3490*/  IMAD R14, R3, R58, RZ ;  /* 0x0000003a030e7224 */ /* 0x000fce00078e02ff */
.L_x_88:
[----:B------:R-:W-:Y:S05]  /*34a0*/  BSYNC B1 ;  /* 0x0000000000017941 */ /* 0x000fea0003800000 */
.L_x_87:
        /* <DEDUP_REMOVED lines=9> */
[----:B------:R-:W-:Y:S01]  /*3540*/  ISETP.LT.OR P3, PT, R72, 0x9, !P3 ;  /* 0x000000094800780c */ /* 0x000fe20005f61670 */
[----:B------:R-:W-:-:S12]  /*3550*/  @P2 BRA `(.L_x_90) ;  /* 0x00000000000c2947 */ /* 0x000fd80003800000 */
[----:B------:R-:W1:Y:S02]  /*3560*/  LDG.E.U8 R66, desc[UR38][R10.64+0x30] ;  /* 0x000030260a427981 */ /* 0x000e64000c1e1100 */
[----:B-1----:R-:W-:-:S05]  /*3570*/  PRMT R3, R66, 0x8880, RZ ;  /* 0x0000888042037816 */ /* 0x002fca00000000ff */
[----:B------:R-:W-:-:S07]  /*3580*/  IMAD R14, R3, R58, RZ ;  /* 0x0000003a030e7224 */ /* 0x000fce00078e02ff */
.L_x_90:
[----:B------:R-:W-:Y:S05]  /*3590*/  BSYNC B1 ;  /* 0x0000000000017941 */ /* 0x000fea0003800000 */
.L_x_89:
[----:B-1----:R-:W-:Y:S01]  /*35a0*/  @!P2 IMAD R3, R50, R23, R14 ;  /* 0x000000173203a224 */ /* 0x002fe200078e020e */
[----:B------:R-:W-:Y:S04]  /*35b0*/  BSSY B1, `(.L_x_91) ;  /* 0x0000006000017945 */ /* 0x000fe80003800000 */
[----:B------:R1:W-:Y:S01]  /*35c0*/  @!P2 STG.E.U8 desc[UR38][R4.64+0x30], R3 ;  /* 0x000030030400a986 */ /* 0x0003e2000c101126 */
[----:B------:R-:W-:Y:S05]  /*35d0*/  @P0 BRA `(.L_x_92) ;  /* 0x00000000000c0947 */ /* 0x000fea0003800000 */
[----:B------:R-:W1:Y:S02]  /*35e0*/  LDG.E.U8 R66, desc[UR38][R10.64+0x31] ;  /* 0x000031260a427981 */ /* 0x000e64000c1e1100 */
[----:B-1----:R-:W-:-:S05]  /*35f0*/  PRMT R3, R66, 0x8880, RZ ;  /* 0x0000888042037816 */ /* 0x002fca00000000ff */
[----:B------:R-:W-:-:S07]  /*3600*/  IMAD R14, R3, R58, RZ ;  /* 0x0000003a030e7224 */ /* 0x000fce00078e02ff */
.L_x_92:
[----:B------:R-:W-:Y:S05]  /*3610*/  BSYNC B1 ;  /* 0x0000000000017941 */ /* 0x000fea0003800000 */
.L_x_91:
[----:B------:R-:W-:Y:S01]  /*3620*/  @!P0 IMAD R51, R51, R23, R14 ;  /* 0x0000001733338224 */ /* 0x000fe200078e020e */
[----:B------:R-:W-:Y:S04]  /*3630*/  BSSY B1, `(.L_x_93) ;  /* 0x0000006000017945 */ /* 0x000fe80003800000 */
[----:B------:R0:W-:Y:S01]  /*3640*/  @!P0 STG.E.U8 desc[UR38][R4.64+0x31], R51 ;  /* 0x0000313304008986 */ /* 0x0001e2000c101126 */
[----:B------:R-:W-:Y:S05]  /*3650*/  @P5 BRA `(.L_x_94) ;  /* 0x00000000000c5947 */ /* 0x000fea0003800000 */
[----:B------:R-:W1:Y:S02]  /*3660*/  LDG.E.U8 R66, desc[UR38][R8.64+0x38] ;  /* 0x0000382608427981 */ /* 0x000e64000c1e1100 */
[----:B-1----:R-:W-:-:S05]  /*3670*/  PRMT R3, R66, 0x8880, RZ ;  /* 0x0000888042037816 */ /* 0x002fca00000000ff */
[----:B------:R-:W-:-:S07]  /*3680*/  IMAD R14, R3, R58, RZ ;  /* 0x0000003a030e7224 */ /* 0x000fce00078e02ff */
.L_x_94:
[----:B------:R-:W-:Y:S05]  /*3690*/  BSYNC B1 ;  /* 0x0000000000017941 */ /* 0x000fea0003800000 */
.L_x_93:
[----:B-1----:R-:W-:Y:S01]  /*36a0*/  @!P5 IMAD R3, R52, R23, R14 ;  /* 0x000000173403d224 */ /* 0x002fe200078e020e */
[----:B------:R-:W-:Y:S04]  /*36b0*/  BSSY B1, `(.L_x_95) ;  /* 0x0000006000017945 */ /* 0x000fe80003800000 */
[----:B------:R1:W-:Y:S01]  /*36c0*/  @!P5 STG.E.U8 desc[UR38][R6.64+0x38], R3 ;  /* 0x000038030600d986 */ /* 0x0003e2000c101126 */
[----:B------:R-:W-:Y:S05]  /*36d0*/  @P4 BRA `(.L_x_96) ;  /* 0x00000000000c4947 */ /* 0x000fea0003800000 */
[----:B------:R-:W1:Y:S02]  /*36e0*/  LDG.E.U8 R66, desc[UR38][R8.64+0x39] ;  /* 0x0000392608427981 */ /* 0x000e64000c1e1100 */
[----:B-1----:R-:W-:-:S05]  /*36f0*/  PRMT R3, R66, 0x8880, RZ ;  /* 0x0000888042037816 */ /* 0x002fca00000000ff */
[----:B------:R-:W-:-:S07]  /*3700*/  IMAD R14, R3, R58, RZ ;  /* 0x0000003a030e7224 */ /* 0x000fce00078e02ff */
.L_x_96:
[----:B------:R-:W-:Y:S05]  /*3710*/  BSYNC B1 ;  /* 0x0000000000017941 */ /* 0x000fea0003800000 */
.L_x_95:
[----:B------:R-:W-:Y:S01]  /*3720*/  @!P4 IMAD R53, R53, R23, R14 ;  /* 0x000000173535c224 */ /* 0x000fe200078e020e */
[----:B------:R-:W-:Y:S04]  /*3730*/  BSSY B1, `(.L_x_97) ;  /* 0x0000006000017945 */ /* 0x000fe80003800000 */
[----:B------:R0:W-:Y:S01]  /*3740*/  @!P4 STG.E.U8 desc[UR38][R6.64+0x39], R53 ;  /* 0x000039350600c986 */ /* 0x0001e2000c101126 */
[----:B------:R-:W-:Y:S05]  /*3750*/  @P3 BRA `(.L_x_98) ;  /* 0x00000000000c3947 */ /* 0x000fea0003800000 */
[----:B------:R-:W1:Y:S02]  /*3760*/  LDG.E.U8 R66, desc[UR38][R10.64+0x38] ;  /* 0x000038260a427981 */ /* 0x000e64000c1e1100 */
[----:B-1----:R-:W-:-:S05]  /*3770*/  PRMT R3, R66, 0x8880, RZ ;  /* 0x0000888042037816 */ /* 0x002fca00000000ff */
[----:B------:R-:W-:-:S07]  /*3780*/  IMAD R14, R3, R58, RZ ;  /* 0x0000003a030e7224 */ /* 0x000fce00078e02ff */
.L_x_98:
[----:B------:R-:W-:Y:S05]  /*3790*/  BSYNC B1 ;  /* 0x0000000000017941 */ /* 0x000fea0003800000 */
.L_x_97:
[----:B-1----:R-:W-:Y:S01]  /*37a0*/  @!P3 IMAD R3, R54, R23, R14 ;  /* 0x000000173603b224 */ /* 0x002fe200078e020e */
[----:B------:R-:W-:Y:S01]  /*37b0*/  ISETP.LT.OR P1, PT, R72, 0x9, !P1 ;  /* 0x000000094800780c */ /* 0x000fe20004f21670 */
[----:B------:R-:W-:Y:S03]  /*37c0*/  BSSY B1, `(.L_x_99) ;  /* 0x0000006000017945 */ /* 0x000fe60003800000 */
[----:B------:R1:W-:Y:S09]  /*37d0*/  @!P3 STG.E.U8 desc[UR38][R4.64+0x38], R3 ;  /* 0x000038030400b986 */ /* 0x0003f2000c101126 */
[----:B------:R-:W-:Y:S05]  /*37e0*/  @P1 BRA `(.L_x_100) ;  /* 0x00000000000c1947 */ /* 0x000fea0003800000 */
[----:B------:R-:W1:Y:S02]  /*37f0*/  LDG.E.U8 R66, desc[UR38][R10.64+0x39] ;  /* 0x000039260a427981 */ /* 0x000e64000c1e1100 */
[----:B-1----:R-:W-:-:S05]  /*3800*/  PRMT R3, R66, 0x8880, RZ ;  /* 0x0000888042037816 */ /* 0x002fca00000000ff */
[----:B------:R-:W-:-:S07]  /*3810*/  IMAD R14, R3, R58, RZ ;  /* 0x0000003a030e7224 */ /* 0x000fce00078e02ff */
.L_x_100:
[----:B------:R-:W-:Y:S05]  /*3820*/  BSYNC B1 ;  /* 0x0000000000017941 */ /* 0x000fea0003800000 */
.L_x_99:
[----:B------:R-:W-:Y:S01]  /*3830*/  IMAD R55, R55, R23, R14 ;  /* 0x0000001737377224 */ /* 0x000fe200078e020e */
[----:B------:R-:W-:Y:S06]  /*3840*/  @P1 BRA `(.L_x_101) ;  /* 0x0000000400c81947 */ /* 0x000fec0003800000 */
[----:B------:R0:W-:Y:S01]  /*3850*/  STG.E.U8 desc[UR38][R4.64+0x39], R55 ;  /* 0x0000393704007986 */ /* 0x0001e2000c101126 */
[----:B------:R-:W-:Y:S05]  /*3860*/  BRA `(.L_x_101) ;  /* 0x0000000400c07947 */ /* 0x000fea0003800000 */
.L_x_36:
[C---:B------:R-:W-:Y:S02]  /*3870*/  ISETP.GE.AND P1, PT, R73.reuse, 0x1, PT ;  /* 0x000000014900780c */ /* 0x040fe40003f26270 */
[----:B------:R-:W-:Y:S02]  /*3880*/  ISETP.GE.AND P0, PT, R73, 0x2, PT ;  /* 0x000000024900780c */ /* 0x000fe40003f06270 */
[C---:B------:R-:W-:Y:S02]  /*3890*/  ISETP.LT.OR P4, PT, R72.reuse, 0x1, !P1 ;  /* 0x000000014800780c */ /* 0x040fe40004f81670 */
[C---:B------:R-:W-:Y:S02]  /*38a0*/  ISETP.LT.OR P5, PT, R72.reuse, 0x1, !P0 ;  /* 0x000000014800780c */ /* 0x040fe400047a1670 */
[C---:B------:R-:W-:Y:S02]  /*38b0*/  ISETP.LT.OR P1, PT, R72.reuse, 0x9, !P1 ;  /* 0x000000094800780c */ /* 0x040fe40004f21670 */
[----:B------:R-:W-:-:S02]  /*38c0*/  ISETP.LT.OR P0, PT, R72, 0x9, !P0 ;  /* 0x000000094800780c */ /* 0x000fc40004701670 */
[C---:B------:R-:W-:Y:S02]  /*38d0*/  ISETP.GE.AND P3, PT, R73.reuse, 0x9, PT ;  /* 0x000000094900780c */ /* 0x040fe40003f66270 */
[----:B------:R-:W-:-:S03]  /*38e0*/  ISETP.GE.AND P2, PT, R73, 0xa, PT ;  /* 0x0000000a4900780c */ /* 0x000fc60003f46270 */
[-C--:B------:R-:W-:Y:S02]  /*38f0*/  @!P4 IMAD R3, R24, R23.reuse, RZ ;  /* 0x000000171803c224 */ /* 0x080fe400078e02ff */
[-C--:B------:R-:W-:Y:S02]  /*3900*/  @!P5 IMAD R25, R25, R23.reuse, RZ ;  /* 0x000000171919d224 */ /* 0x080fe400078e02ff */
[-C--:B------:R-:W-:Y:S01]  /*3910*/  @!P1 IMAD R9, R26, R23.reuse, RZ ;  /* 0x000000171a099224 */ /* 0x080fe200078e02ff */
[----:B------:R0:W-:Y:S01]  /*3920*/  @!P4 STG.E.U8 desc[UR38][R6.64], R3 ;  /* 0x000000030600c986 */ /* 0x0001e2000c101126 */
[C---:B------:R-:W-:Y:S01]  /*3930*/  ISETP.LT.OR P4, PT, R72.reuse, 0x1, !P3 ;  /* 0x000000014800780c */ /* 0x040fe20005f81670 */
[----:B------:R-:W-:Y:S02]  /*3940*/  @!P0 IMAD R27, R27, R23, RZ ;  /* 0x000000171b1b8224 */ /* 0x000fe400078e02ff */
[----:B------:R-:W-:Y:S01]  /*3950*/  @!P5 STG.E.U8 desc[UR38][R6.64+0x1], R25 ;  /* 0x000001190600d986 */ /* 0x000fe2000c101126 */
[----:B------:R-:W-:-:S02]  /*3960*/  ISETP.LT.OR P5, PT, R72, 0x1, !P2 ;  /* 0x000000014800780c */ /* 0x000fc400057a1670 */
[C---:B------:R-:W-:Y:S01]  /*3970*/  ISETP.LT.OR P2, PT, R72.reuse, 0x9, !P2 ;  /* 0x000000094800780c */ /* 0x040fe20005741670 */
[----:B------:R1:W-:Y:S01]  /*3980*/  @!P1 STG.E.U8 desc[UR38][R4.64], R9 ;  /* 0x0000000904009986 */ /* 0x0003e2000c101126 */
[----:B------:R-:W-:Y:S02]  /*3990*/  ISETP.LT.OR P1, PT, R72, 0x9, !P3 ;  /* 0x000000094800780c */ /* 0x000fe40005f21670 */
[C---:B------:R-:W-:Y:S01]  /*39a0*/  ISETP.GE.AND P3, PT, R73.reuse, 0x11, PT ;  /* 0x000000114900780c */ /* 0x040fe20003f66270 */
[----:B------:R-:W-:Y:S01]  /*39b0*/  @!P0 STG.E.U8 desc[UR38][R4.64+0x1], R27 ;  /* 0x0000011b04008986 */ /* 0x000fe2000c101126 */
[----:B------:R-:W-:Y:S01]  /*39c0*/  ISETP.GE.AND P0, PT, R73, 0x12, PT ;  /* 0x000000124900780c */ /* 0x000fe20003f06270 */
[----:B------:R-:W-:-:S04]  /*39d0*/  @!P4 IMAD R11, R28, R23, RZ ;  /* 0x000000171c0bc224 */ /* 0x000fc800078e02ff */
[-C--:B------:R-:W-:Y:S01]  /*39e0*/  @!P5 IMAD R29, R29, R23.reuse, RZ ;  /* 0x000000171d1dd224 */ /* 0x080fe200078e02ff */
[----:B------:R-:W-:Y:S01]  /*39f0*/  @!P4 STG.E.U8 desc[UR38][R6.64+0x8], R11 ;  /* 0x0000080b0600c986 */ /* 0x000fe2000c101126 */
[C---:B------:R-:W-:Y:S01]  /*3a00*/  ISETP.LT.OR P4, PT, R72.reuse, 0x1, !P3 ;  /* 0x000000014800780c */ /* 0x040fe20005f81670 */
[-C--:B------:R-:W-:Y:S02]  /*3a10*/  @!P2 IMAD R31, R31, R23.reuse, RZ ;  /* 0x000000171f1fa224 */ /* 0x080fe400078e02ff */
[----:B------:R-:W-:Y:S01]  /*3a20*/  @!P5 STG.E.U8 desc[UR38][R6.64+0x9], R29 ;  /* 0x0000091d0600d986 */ /* 0x000fe2000c101126 */
[----:B------:R-:W-:Y:S01]  /*3a30*/  ISETP.LT.OR P5, PT, R72, 0x1, !P0 ;  /* 0x000000014800780c */ /* 0x000fe200047a1670 */
[----:B0-----:R-:W-:Y:S01]  /*3a40*/  @!P1 IMAD R3, R30, R23, RZ ;  /* 0x000000171e039224 */ /* 0x001fe200078e02ff */
[----:B------:R-:W-:Y:S01]  /*3a50*/  ISETP.LT.OR P0, PT, R72, 0x9, !P0 ;  /* 0x000000094800780c */ /* 0x000fe20004701670 */
[----:B------:R-:W-:Y:S01]  /*3a60*/  @!P2 STG.E.U8 desc[UR38][R4.64+0x9], R31 ;  /* 0x0000091f0400a986 */ /* 0x000fe2000c101126 */
[----:B------:R-:W-:-:S03]  /*3a70*/  ISETP.GE.AND P2, PT, R73, 0x19, PT ;  /* 0x000000194900780c */ /* 0x000fc60003f46270 */
[----:B------:R0:W-:Y:S01]  /*3a80*/  @!P1 STG.E.U8 desc[UR38][R4.64+0x8], R3 ;  /* 0x0000080304009986 */ /* 0x0001e2000c101126 */
[----:B------:R-:W-:Y:S01]  /*3a90*/  ISETP.LT.OR P1, PT, R72, 0x9, !P3 ;  /* 0x000000094800780c */ /* 0x000fe20005f21670 */
[----:B-1----:R-:W-:Y:S01]  /*3aa0*/  @!P4 IMAD R9, R32, R23, RZ ;  /* 0x000000172009c224 */ /* 0x002fe200078e02ff */
[----:B------:R-:W-:-:S03]  /*3ab0*/  ISETP.GE.AND P3, PT, R73, 0x1a, PT ;  /* 0x0000001a4900780c */ /* 0x000fc60003f66270 */
[-C--:B------:R-:W-:Y:S01]  /*3ac0*/  @!P5 IMAD R33, R33, R23.reuse, RZ ;  /* 0x000000172121d224 */ /* 0x080fe200078e02ff */
[----:B------:R-:W-:Y:S01]  /*3ad0*/  @!P4 STG.E.U8 desc[UR38][R6.64+0x10], R9 ;  /* 0x000010090600c986 */ /* 0x000fe2000c101126 */
[C---:B------:R-:W-:Y:S01]  /*3ae0*/  ISETP.LT.OR P4, PT, R72.reuse, 0x1, !P3 ;  /* 0x000000014800780c */ /* 0x040fe20005f81670 */
[-C--:B------:R-:W-:Y:S01]  /*3af0*/  @!P0 IMAD R35, R35, R23.reuse, RZ ;  /* 0x0000001723238224 */ /* 0x080fe200078e02ff */
[C---:B------:R-:W-:Y:S01]  /*3b00*/  ISETP.LT.OR P3, PT, R72.reuse, 0x9, !P3 ;  /* 0x000000094800780c */ /* 0x040fe20005f61670 */
[----:B------:R-:W-:Y:S01]  /*3b10*/  @!P5 STG.E.U8 desc[UR38][R6.64+0x11], R33 ;  /* 0x000011210600d986 */ /* 0x000fe2000c101126 */
[----:B------:R-:W-:Y:S02]  /*3b20*/  ISETP.LT.OR P5, PT, R72, 0x1, !P2 ;  /* 0x000000014800780c */ /* 0x000fe400057a1670 */
[----:B0-----:R-:W-:Y:S01]  /*3b30*/  @!P1 IMAD R3, R34, R23, RZ ;  /* 0x0000001722039224 */ /* 0x001fe200078e02ff */
[----:B------:R-:W-:Y:S01]  /*3b40*/  @!P0 STG.E.U8 desc[UR38][R4.64+0x11], R35 ;  /* 0x0000112304008986 */ /* 0x000fe2000c101126 */
[----:B------:R-:W-:-:S02]  /*3b50*/  ISETP.LT.OR P2, PT, R72, 0x9, !P2 ;  /* 0x000000094800780c */ /* 0x000fc40005741670 */
[C---:B------:R-:W-:Y:S01]  /*3b60*/  ISETP.GE.AND P0, PT, R73.reuse, 0x21, PT ;  /* 0x000000214900780c */ /* 0x040fe20003f06270 */
[----:B------:R0:W-:Y:S01]  /*3b70*/  @!P1 STG.E.U8 desc[UR38][R4.64+0x10], R3 ;  /* 0x0000100304009986 */ /* 0x0001e2000c101126 */
[----:B------:R-:W-:Y:S01]  /*3b80*/  ISETP.GE.AND P1, PT, R73, 0x22, PT ;  /* 0x000000224900780c */ /* 0x000fe20003f26270 */
[-C--:B------:R-:W-:Y:S02]  /*3b90*/  @!P4 IMAD R37, R37, R23.reuse, RZ ;  /* 0x000000172525c224 */ /* 0x080fe400078e02ff */
[-C--:B------:R-:W-:Y:S02]  /*3ba0*/  @!P3 IMAD R39, R39, R23.reuse, RZ ;  /* 0x000000172727b224 */ /* 0x080fe400078e02ff */
[-C--:B------:R-:W-:Y:S01]  /*3bb0*/  @!P5 IMAD R11, R36, R23.reuse, RZ ;  /* 0x00000017240bd224 */ /* 0x080fe200078e02ff */
[----:B------:R-:W-:Y:S01]  /*3bc0*/  @!P4 STG.E.U8 desc[UR38][R6.64+0x19], R37 ;  /* 0x000019250600c986 */ /* 0x000fe2000c101126 */
[C---:B------:R-:W-:Y:S02]  /*3bd0*/  ISETP.LT.OR P4, PT, R72.reuse, 0x1, !P0 ;  /* 0x000000014800780c */ /* 0x040fe40004781670 */
[C---:B------:R-:W-:Y:S01]  /*3be0*/  ISETP.LT.OR P0, PT, R72.reuse, 0x9, !P0 ;  /* 0x000000094800780c */ /* 0x040fe20004701670 */
[----:B------:R-:W-:Y:S01]  /*3bf0*/  @!P5 STG.E.U8 desc[UR38][R6.64+0x18], R11 ;  /* 0x0000180b0600d986 */ /* 0x000fe2000c101126 */
[----:B------:R-:W-:Y:S01]  /*3c00*/  ISETP.LT.OR P5, PT, R72, 0x1, !P1 ;  /* 0x000000014800780c */ /* 0x000fe20004fa1670 */
[----:B0-----:R-:W-:Y:S01]  /*3c10*/  @!P2 IMAD R3, R38, R23, RZ ;  /* 0x000000172603a224 */ /* 0x001fe200078e02ff */
[----:B------:R-:W-:Y:S01]  /*3c20*/  ISETP.LT.OR P1, PT, R72, 0x9, !P1 ;  /* 0x000000094800780c */ /* 0x000fe20004f21670 */
[----:B------:R-:W-:Y:S01]  /*3c30*/  @!P3 STG.E.U8 desc[UR38][R4.64+0x19], R39 ;  /* 0x000019270400b986 */ /* 0x000fe2000c101126 */
[----:B------:R-:W-:-:S03]  /*3c40*/  ISETP.GE.AND P3, PT, R73, 0x29, PT ;  /* 0x000000294900780c */ /* 0x000fc60003f66270 */
[----:B------:R0:W-:Y:S01]  /*3c50*/  @!P2 STG.E.U8 desc[UR38][R4.64+0x18], R3 ;  /* 0x000018030400a986 */ /* 0x0001e2000c101126 */
[----:B------:R-:W-:Y:S01]  /*3c60*/  ISETP.GE.AND P2, PT, R73, 0x2a, PT ;  /* 0x0000002a4900780c */ /* 0x000fe20003f46270 */
[----:B------:R-:W-:-:S04]  /*3c70*/  @!P4 IMAD R9, R40, R23, RZ ;  /* 0x000000172809c224 */ /* 0x000fc800078e02ff */
[-C--:B------:R-:W-:Y:S01]  /*3c80*/  @!P5 IMAD R41, R41, R23.reuse, RZ ;  /* 0x000000172929d224 */ /* 0x080fe200078e02ff */
[----:B------:R-:W-:Y:S01]  /*3c90*/  @!P4 STG.E.U8 desc[UR38][R6.64+0x20], R9 ;  /* 0x000020090600c986 */ /* 0x000fe2000c101126 */
[C---:B------:R-:W-:Y:S01]  /*3ca0*/  ISETP.LT.OR P4, PT, R72.reuse, 0x1, !P3 ;  /* 0x000000014800780c */ /* 0x040fe20005f81670 */
[-C--:B------:R-:W-:Y:S01]  /*3cb0*/  @!P1 IMAD R43, R43, R23.reuse, RZ ;  /* 0x000000172b2b9224 */ /* 0x080fe200078e02ff */
        /* <DEDUP_REMOVED lines=25> */
[----:B------:R1:W-:Y:S01]  /*3e50*/  @!P4 STG.E.U8 desc[UR38][R6.64+0x30], R9 ;  /* 0x000030090600c986 */ /* 0x0003e2000c101126 */
[C---:B------:R-:W-:Y:S01]  /*3e60*/  ISETP.LT.OR P4, PT, R72.reuse, 0x1, !P2 ;  /* 0x000000014800780c */ /* 0x040fe20005781670 */
[-C--:B------:R-:W-:Y:S01]  /*3e70*/  @!P0 IMAD R51, R51, R23.reuse, RZ ;  /* 0x0000001733338224 */ /* 0x080fe200078e02ff */
[C---:B------:R-:W-:Y:S01]  /*3e80*/  ISETP.LT.OR P2, PT, R72.reuse, 0x9, !P2 ;  /* 0x000000094800780c */ /* 0x040fe20005741670 */
[----:B------:R2:W-:Y:S01]  /*3e90*/  @!P5 STG.E.U8 desc[UR38][R6.64+0x31], R49 ;  /* 0x000031310600d986 */ /* 0x0005e2000c101126 */
[----:B------:R-:W-:Y:S01]  /*3ea0*/  ISETP.LT.OR P5, PT, R72, 0x1, !P3 ;  /* 0x000000014800780c */ /* 0x000fe20005fa1670 */
[-C--:B0-----:R-:W-:Y:S01]  /*3eb0*/  @!P1 IMAD R3, R50, R23.reuse, RZ ;  /* 0x0000001732039224 */ /* 0x081fe200078e02ff */
[----:B------:R-:W-:Y:S01]  /*3ec0*/  ISETP.LT.OR P3, PT, R72, 0x9, !P3 ;  /* 0x000000094800780c */ /* 0x000fe20005f61670 */
[----:B------:R2:W-:Y:S04]  /*3ed0*/  @!P0 STG.E.U8 desc[UR38][R4.64+0x31], R51 ;  /* 0x0000313304008986 */ /* 0x0005e8000c101126 */
[----:B------:R2:W-:Y:S02]  /*3ee0*/  @!P1 STG.E.U8 desc[UR38][R4.64+0x30], R3 ;  /* 0x0000300304009986 */ /* 0x0005e4000c101126 */
[----:B------:R-:W-:-:S02]  /*3ef0*/  @!P4 IMAD R11, R52, R23, RZ ;  /* 0x00000017340bc224 */ /* 0x000fc400078e02ff */
[-C--:B-1----:R-:W-:Y:S02]  /*3f00*/  @!P2 IMAD R9, R54, R23.reuse, RZ ;  /* 0x000000173609a224 */ /* 0x082fe400078e02ff */
[-C--:B------:R-:W-:Y:S01]  /*3f10*/  @!P5 IMAD R53, R53, R23.reuse, RZ ;  /* 0x000000173535d224 */ /* 0x080fe200078e02ff */
[----:B------:R2:W-:Y:S01]  /*3f20*/  @!P4 STG.E.U8 desc[UR38][R6.64+0x38], R11 ;  /* 0x0000380b0600c986 */ /* 0x0005e2000c101126 */
[----:B------:R-:W-:-:S03]  /*3f30*/  @!P3 IMAD R55, R55, R23, RZ ;  /* 0x000000173737b224 */ /* 0x000fc600078e02ff */
[----:B------:R2:W-:Y:S04]  /*3f40*/  @!P5 STG.E.U8 desc[UR38][R6.64+0x39], R53 ;  /* 0x000039350600d986 */ /* 0x0005e8000c101126 */
[----:B------:R2:W-:Y:S04]  /*3f50*/  @!P2 STG.E.U8 desc[UR38][R4.64+0x38], R9 ;  /* 0x000038090400a986 */ /* 0x0005e8000c101126 */
[----:B------:R2:W-:Y:S02]  /*3f60*/  @!P3 STG.E.U8 desc[UR38][R4.64+0x39], R55 ;  /* 0x000039370400b986 */ /* 0x0005e4000c101126 */
.L_x_101:
[----:B------:R-:W-:Y:S05]  /*3f70*/  BSYNC B0 ;  /* 0x0000000000007941 */ /* 0x000fea0003800000 */
.L_x_35:
[----:B------:R-:W-:Y:S01]  /*3f80*/  IADD3 R16, P0, R16, UR36, RZ ;  /* 0x0000002410107c10 */ /* 0x000fe2000ff1e0ff */
[----:B------:R-:W-:Y:S01]  /*3f90*/  ULDC.64 UR4, c[0x0][0x650] ;  /* 0x0001940000047ab9 */ /* 0x000fe20000000a00 */
[----:B-12---:R-:W-:Y:S01]  /*3fa0*/  PRMT R3, RZ, 0x7610, R3 ;  /* 0x00007610ff037816 */ /* 0x006fe20000000003 */
[----:B------:R-:W-:Y:S01]  /*3fb0*/  IMAD.MOV.U32 R68, RZ, RZ, -0x1 ;  /* 0xffffffffff447424 */ /* 0x000fe200078e00ff */
[----:B------:R-:W-:Y:S01]  /*3fc0*/  IADD3.X R17, R17, UR42, RZ, P0, !PT ;  /* 0x0000002a11117c10 */ /* 0x000fe200087fe4ff */
[----:B------:R-:W-:Y:S01]  /*3fd0*/  IMAD.MOV.U32 R67, RZ, RZ, -0x1 ;  /* 0xffffffffff437424 */ /* 0x000fe200078e00ff */
[----:B------:R-:W-:-:S04]  /*3fe0*/  ISETP.GE.U32.AND P0, PT, R16, UR4, PT ;  /* 0x0000000410007c0c */ /* 0x000fc8000bf06070 */
[----:B------:R-:W-:-:S13]  /*3ff0*/  ISETP.GE.U32.AND.EX P0, PT, R17, UR5, PT, P0 ;  /* 0x0000000511007c0c */ /* 0x000fda000bf06100 */
[----:B------:R-:W-:Y:S05]  /*4000*/  @P0 BRA `(.L_x_102) ;  /* 0x00000004004c0947 */ /* 0x000fea0003800000 */
[----:B------:R-:W1:Y:S01]  /*4010*/  LDC.64 R10, c[0x0][0x628] ;  /* 0x00018a00ff0a7b82 */ /* 0x000e620000000a00 */
[----:B------:R-:W2:Y:S01]  /*4020*/  S2R R12, SR_CTAID.X ;  /* 0x00000000000c7919 */ /* 0x000ea20000002500 */
[----:B0-----:R-:W-:Y:S02]  /*4030*/  IMAD.MOV.U32 R8, RZ, RZ, R16 ;  /* 0x000000ffff087224 */ /* 0x001fe400078e0010 */
[----:B------:R-:W-:Y:S01]  /*4040*/  IMAD.MOV.U32 R9, RZ, RZ, R17 ;  /* 0x000000ffff097224 */ /* 0x000fe200078e0011 */
[----:B------:R-:W0:Y:S03]  /*4050*/  S2R R20, SR_CTAID.Y ;  /* 0x0000000000147919 */ /* 0x000e260000002600 */
[----:B------:R-:W0:Y:S08]  /*4060*/  LDC R0, c[0x0][0x630] ;  /* 0x00018c00ff007b82 */ /* 0x000e300000000800 */
[----:B------:R-:W0:Y:S01]  /*4070*/  LDC.64 R14, c[0x0][0x620] ;  /* 0x00018800ff0e7b82 */ /* 0x000e220000000a00 */
[----:B-1----:R-:W-:-:S04]  /*4080*/  ISETP.NE.U32.AND P0, PT, R10, RZ, PT ;  /* 0x000000ff0a00720c */ /* 0x002fc80003f05070 */
[----:B------:R-:W-:-:S13]  /*4090*/  ISETP.NE.AND.EX P0, PT, R11, RZ, PT, P0 ;  /* 0x000000ff0b00720c */ /* 0x000fda0003f05300 */
[----:B0-2---:R-:W-:Y:S05]  /*40a0*/  @!P0 BRA `(.L_x_103) ;  /* 0x0000000000288947 */ /* 0x005fea0003800000 */
[----:B------:R-:W0:Y:S02]  /*40b0*/  LDC R3, c[0x0][0x634] ;  /* 0x00018d00ff037b82 */ /* 0x000e240000000800 */
[----:B0-----:R-:W-:-:S05]  /*40c0*/  IADD3 R3, P0, R16, R3, RZ ;  /* 0x0000000310037210 */ /* 0x001fca0007f1e0ff */
[----:B------:R-:W-:-:S04]  /*40d0*/  IMAD.X R13, RZ, RZ, R17, P0 ;  /* 0x000000ffff0d7224 */ /* 0x000fc800000e0611 */
[----:B---3--:R-:W-:-:S04]  /*40e0*/  IMAD.WIDE.U32 R4, R13, R10, RZ ;  /* 0x0000000a0d047225 */ /* 0x008fc800078e00ff */
[----:B----4-:R-:W-:-:S04]  /*40f0*/  IMAD.WIDE.U32 R6, P0, R3, R11, R4 ;  /* 0x0000000b03067225 */ /* 0x010fc80007800004 */
[----:B------:R-:W-:-:S04]  /*4100*/  IMAD.WIDE.U32 R4, R3, R10, RZ ;  /* 0x0000000a03047225 */ /* 0x000fc800078e00ff */
[----:B------:R-:W-:Y:S01]  /*4110*/  IMAD.X R9, RZ, RZ, RZ, P0 ;  /* 0x000000ffff097224 */ /* 0x000fe200000e06ff */
[----:B------:R-:W-:Y:S01]  /*4120*/  IADD3 RZ, P0, R5, R6, RZ ;  /* 0x0000000605ff7210 */ /* 0x000fe20007f1e0ff */
[----:B------:R-:W-:-:S04]  /*4130*/  IMAD.MOV.U32 R8, RZ, RZ, R7 ;  /* 0x000000ffff087224 */ /* 0x000fc800078e0007 */
[----:B------:R-:W-:-:S08]  /*4140*/  IMAD.WIDE.U32.X R8, R13, R11, R8, P0 ;  /* 0x0000000b0d087225 */ /* 0x000fd000000e0408 */
.L_x_103:
[-CC-:B------:R-:W-:Y:S01]  /*4150*/  SHF.R.U64 R67, R8, R0.reuse, R9.reuse ;  /* 0x0000000008437219 */ /* 0x180fe20000001209 */
[----:B---3--:R-:W0:Y:S01]  /*4160*/  LDC.64 R26, c[0x0][0x640] ;  /* 0x00019000ff1a7b82 */ /* 0x008e220000000a00 */
[----:B------:R-:W-:Y:S01]  /*4170*/  SHF.R.U32.HI R0, RZ, R0, R9 ;  /* 0x00000000ff007219 */ /* 0x000fe20000011609 */
[----:B------:R-:W-:Y:S01]  /*4180*/  ULDC UR4, c[0x0][0x150] ;  /* 0x0000540000047ab9 */ /* 0x000fe20000000800 */
[----:B------:R-:W-:Y:S02]  /*4190*/  IADD3 R3, P0, RZ, -R67, RZ ;  /* 0x80000043ff037210 */ /* 0x000fe40007f1e0ff */
[----:B----4-:R-:W-:-:S03]  /*41a0*/  I2FP.F32.U32 R7, R12 ;  /* 0x0000000c00077245 */ /* 0x010fc60000201000 */
[----:B------:R-:W1:Y:S01]  /*41b0*/  LDC R6, c[0x0][0x618] ;  /* 0x00018600ff067b82 */ /* 0x000e620000000800 */
[----:B------:R-:W-:Y:S02]  /*41c0*/  IMAD.X R5, RZ, RZ, ~R0, P0 ;  /* 0x000000ffff057224 */ /* 0x000fe400000e0e00 */
[----:B------:R-:W-:Y:S01]  /*41d0*/  FMUL R7, R7, UR4 ;  /* 0x0000000407077c20 */ /* 0x000fe20008400000 */
[----:B------:R-:W-:Y:S01]  /*41e0*/  ULDC UR4, c[0x0][0x154] ;  /* 0x0000550000047ab9 */ /* 0x000fe20000000800 */
[-C--:B------:R-:W-:Y:S02]  /*41f0*/  IMAD R0, R5, R14.reuse, RZ ;  /* 0x0000000e05007224 */ /* 0x080fe400078e02ff */
[C---:B------:R-:W-:Y:S01]  /*4200*/  IMAD.WIDE.U32 R4, R3.reuse, R14, R16 ;  /* 0x0000000e03047225 */ /* 0x040fe200078e0010 */
[----:B------:R-:W2:Y:S01]  /*4210*/  LDC R8, c[0x0][0x608] ;  /* 0x00018200ff087b82 */ /* 0x000ea20000000800 */
[----:B------:R-:W3:Y:S02]  /*4220*/  F2I.U32.TRUNC.NTZ R7, R7 ;  /* 0x0000000700077305 */ /* 0x000ee4000020f000 */
[----:B------:R-:W-:Y:S01]  /*4230*/  IMAD R3, R3, R15, R0 ;  /* 0x0000000f03037224 */ /* 0x000fe200078e0200 */
[----:B------:R-:W-:-:S03]  /*4240*/  I2FP.F32.U32 R0, R20 ;  /* 0x0000001400007245 */ /* 0x000fc60000201000 */
[----:B------:R-:W-:Y:S01]  /*4250*/  IMAD.IADD R3, R5, 0x1, R3 ;  /* 0x0000000105037824 */ /* 0x000fe200078e0203 */
[----:B------:R-:W4:Y:S01]  /*4260*/  LDC R11, c[0x0][0x658] ;  /* 0x00019600ff0b7b82 */ /* 0x000f220000000800 */
[----:B0-----:R-:W-:-:S04]  /*4270*/  ISETP.NE.U32.AND P0, PT, R26, RZ, PT ;  /* 0x000000ff1a00720c */ /* 0x001fc80003f05070 */
[----:B------:R-:W-:-:S03]  /*4280*/  ISETP.NE.AND.EX P0, PT, R27, RZ, PT, P0 ;  /* 0x000000ff1b00720c */ /* 0x000fc60003f05300 */
[----:B------:R-:W0:Y:S01]  /*4290*/  LDC R9, c[0x0][0x144] ;  /* 0x00005100ff097b82 */ /* 0x000e220000000800 */
[-C--:B-1----:R-:W-:Y:S01]  /*42a0*/  SHF.R.U64 R10, R4, R6.reuse, R3 ;  /* 0x00000006040a7219 */ /* 0x082fe20000001203 */
[----:B---3--:R-:W-:Y:S01]  /*42b0*/  IMAD.MOV R7, RZ, RZ, -R7 ;  /* 0x000000ffff077224 */ /* 0x008fe200078e0a07 */
[----:B------:R-:W-:Y:S01]  /*42c0*/  SHF.R.U32.HI R3, RZ, R6, R3 ;  /* 0x00000006ff037219 */ /* 0x000fe20000011603 */
[----:B------:R-:W-:-:S04]  /*42d0*/  FMUL R6, R0, UR4 ;  /* 0x0000000400067c20 */ /* 0x000fc80008400000 */
[----:B------:R-:W1:Y:S01]  /*42e0*/  LDC R21, c[0x0][0x148] ;  /* 0x00005200ff157b82 */ /* 0x000e620000000800 */
[----:B------:R3:W0:Y:S01]  /*42f0*/  F2I.U32.TRUNC.NTZ R14, R6 ;  /* 0x00000006000e7305 */ /* 0x000622000020f000 */
[-CC-:B--2---:R-:W-:Y:S02]  /*4300*/  SHF.R.U64 R13, R10, R8.reuse, R3.reuse ;  /* 0x000000080a0d7219 */ /* 0x184fe40000001203 */
[----:B------:R-:W-:-:S04]  /*4310*/  SHF.R.U32.HI R0, RZ, R8, R3 ;  /* 0x00000008ff007219 */ /* 0x000fc80000011603 */
[----:B------:R-:W2:Y:S01]  /*4320*/  LDC R24, c[0x0][0x648] ;  /* 0x00019200ff187b82 */ /* 0x000ea20000000800 */
[-CC-:B----4-:R-:W-:Y:S02]  /*4330*/  SHF.R.U64 R15, R13, R11.reuse, R0.reuse ;  /* 0x0000000b0d0f7219 */ /* 0x190fe40000001200 */
[----:B------:R-:W-:-:S03]  /*4340*/  SHF.R.U32.HI R5, RZ, R11, R0 ;  /* 0x0000000bff057219 */ /* 0x000fc60000011600 */
[----:B------:R-:W-:Y:S02]  /*4350*/  IMAD.MOV.U32 R4, RZ, RZ, R15 ;  /* 0x000000ffff047224 */ /* 0x000fe400078e000f */
[----:B------:R-:W4:Y:S01]  /*4360*/  LDC R28, c[0x0][0x638] ;  /* 0x00018e00ff1c7b82 */ /* 0x000f220000000800 */
[----:B0-----:R-:W-:-:S07]  /*4370*/  IMAD R25, R9, R7, R12 ;  /* 0x0000000709197224 */ /* 0x001fce00078e020c */
[----:B------:R-:W0:Y:S08]  /*4380*/  LDC R29, c[0x0][0x610] ;  /* 0x00018400ff1d7b82 */ /* 0x000e300000000800 */
[----:B------:R-:W0:Y:S01]  /*4390*/  LDC R30, c[0x0][0x600] ;  /* 0x00018000ff1e7b82 */ /* 0x000e220000000800 */
[----:B-123--:R-:W-:Y:S05]  /*43a0*/  @!P0 BRA `(.L_x_104) ;  /* 0x0000000000288947 */ /* 0x00efea0003800000 */
[----:B------:R-:W1:Y:S02]  /*43b0*/  LDC R0, c[0x0][0x64c] ;  /* 0x00019300ff007b82 */ /* 0x000e640000000800 */
[----:B-1----:R-:W-:-:S05]  /*43c0*/  IADD3 R3, P0, R15, R0, RZ ;  /* 0x000000000f037210 */ /* 0x002fca0007f1e0ff */
        /* <DEDUP_REMOVED lines=8> */
.L_x_104:
[----:B------:R-:W-:Y:S01]  /*4450*/  ISETP.NE.AND P0, PT, R2, 0x1, PT ;  /* 0x000000010200780c */ /* 0x000fe20003f05270 */
[----:B------:R-:W-:Y:S01]  /*4460*/  IMAD.MOV R14, RZ, RZ, -R14 ;  /* 0x000000ffff0e7224 */ /* 0x000fe200078e0a0e */
[----:B------:R-:W-:Y:S02]  /*4470*/  SHF.R.U64 R0, R4, R24, R5 ;  /* 0x0000001804007219 */ /* 0x000fe40000001205 */
[----:B------:R-:W-:Y:S02]  /*4480*/  LOP3.LUT R3, R13, R64, RZ, 0xc0, !PT ;  /* 0x000000400d037212 */ /* 0x000fe400078ec0ff */
[----:B------:R-:W-:Y:S01]  /*4490*/  LOP3.LUT R10, R10, R63, RZ, 0xc0, !PT ;  /* 0x0000003f0a0a7212 */ /* 0x000fe200078ec0ff */
[----:B------:R-:W-:Y:S02]  /*44a0*/  IMAD.MOV R4, RZ, RZ, -R0 ;  /* 0x000000ffff047224 */ /* 0x000fe400078e0a00 */
[----:B------:R-:W-:Y:S02]  /*44b0*/  IMAD R0, R60, R0, R3 ;  /* 0x000000003c007224 */ /* 0x000fe400078e0203 */
[----:B----4-:R-:W-:-:S02]  /*44c0*/  IMAD R3, R4, R28, R15 ;  /* 0x0000001c04037224 */ /* 0x010fc400078e020f */
[----:B------:R-:W-:Y:S02]  /*44d0*/  @P0 IMAD R25, R21, R14, R20 ;  /* 0x0000000e15190224 */ /* 0x000fe400078e0214 */
[----:B0-----:R-:W-:Y:S02]  /*44e0*/  IMAD R5, R3, R30, R10 ;  /* 0x0000001e03057224 */ /* 0x001fe400078e020a */
[----:B------:R-:W-:Y:S02]  /*44f0*/  IMAD R0, R0, R29, R25 ;  /* 0x0000001d00007224 */ /* 0x000fe400078e0219 */
[----:B------:R-:W-:-:S03]  /*4500*/  IMAD.MOV.U32 R4, RZ, RZ, 0x1 ;  /* 0x00000001ff047424 */ /* 0x000fc600078e00ff */
[----:B------:R-:W-:Y:S02]  /*4510*/  SEL R68, R5, R0, !P0 ;  /* 0x0000000005447207 */ /* 0x000fe40004000000 */
[----:B------:R-:W-:Y:S02]  /*4520*/  PRMT R3, R4, 0x7610, R3 ;  /* 0x0000761004037816 */ /* 0x000fe40000000003 */
[----:B------:R-:W-:-:S07]  /*4530*/  SEL R0, R0, R5, !P0 ;  /* 0x0000000500007207 */ /* 0x000fce0004000000 */
.L_x_102:
[----:B------:R-:W-:Y:S01]  /*4540*/  UIMAD.WIDE.U32 UR4, UR41, -0x45306eb3, URZ ;  /* 0xbacf914d290478a5 */ /* 0x000fe2000f8e003f */
[----:B------:R-:W-:Y:S01]  /*4550*/  LOP3.LUT P0, RZ, R3, 0xff, RZ, 0xc0, !PT ;  /* 0x000000ff03ff7812 */ /* 0x000fe2000780c0ff */
[----:B------:R-:W-:Y:S02]  /*4560*/  IMAD.MOV.U32 R69, RZ, RZ, R0 ;  /* 0x000000ffff457224 */ /* 0x000fe400078e0000 */
[----:B------:R-:W-:-:S04]  /*4570*/  UIADD3 UR4, UR41, -UR5, URZ ;  /* 0x8000000529047290 */ /* 0x000fc8000fffe03f */
[----:B------:R-:W-:-:S04]  /*4580*/  ULEA.HI UR4, UR4, UR5, URZ, 0x1f ;  /* 0x0000000504047291 */ /* 0x000fc8000f8ff83f */
[----:B------:R-:W-:-:S04]  /*4590*/  USHF.R.U32.HI UR4, URZ, 0x5, UR4 ;  /* 0x000000053f047899 */ /* 0x000fc80008011604 */
[----:B------:R-:W-:Y:S01]  /*45a0*/  UIMAD UR41, UR4, -0x25, UR41 ;  /* 0xffffffdb042978a4 */ /* 0x000fe2000f8e0229 */
[----:B------:R-:W-:Y:S11]  /*45b0*/  @P0 BRA `(.L_x_105) ;  /* 0xffffffd000bc0947 */ /* 0x000ff6000383ffff */
[----:B------:R-:W-:Y:S05]  /*45c0*/  EXIT ;  /* 0x000000000000794d */ /* 0x000fea0003800000 */
.L_x_8:
        /* <DEDUP_REMOVED lines=26> */
.L_x_107:
[----:B------:R-:W0:Y:S01]  /*4770*/  LDC.64 R28, c[0x0][0x640] ;  /* 0x00019000ff1c7b82 */ /* 0x000e220000000a00 */
[-CC-:B------:R-:W-:Y:S01]  /*4780*/  SHF.R.U64 R22, R12, R20.reuse, R13.reuse ;  /* 0x000000140c167219 */ /* 0x180fe2000000120d */
[----:B------:R-:W-:Y:S01]  /*4790*/  IMAD.MOV.U32 R26, RZ, RZ, 0x1 ;  /* 0x00000001ff1a7424 */ /* 0x000fe200078e00ff */
[----:B------:R-:W-:Y:S02]  /*47a0*/  SHF.R.U32.HI R8, RZ, R20, R13 ;  /* 0x00000014ff087219 */ /* 0x000fe4000001160d */
[----:B------:R-:W-:-:S03]  /*47b0*/  IADD3 R11, P0, RZ, -R22, RZ ;  /* 0x80000016ff0b7210 */ /* 0x000fc60007f1e0ff */
[----:B------:R-:W1:Y:S02]  /*47c0*/  LDC R12, c[0x0][0x618] ;  /* 0x00018600ff0c7b82 */ /* 0x000e640000000800 */
[----:B------:R-:W-:-:S04]  /*47d0*/  IMAD.X R9, RZ, RZ, ~R8, P0 ;  /* 0x000000ffff097224 */ /* 0x000fc800000e0e08 */
[-C--:B------:R-:W-:Y:S02]  /*47e0*/  IMAD R10, R9, R24.reuse, RZ ;  /* 0x00000018090a7224 */ /* 0x080fe400078e02ff */
[----:B------:R-:W2:Y:S01]  /*47f0*/  LDC R20, c[0x0][0x608] ;  /* 0x00018200ff147b82 */ /* 0x000ea20000000800 */
[----:B------:R-:W-:-:S04]  /*4800*/  IMAD.WIDE.U32 R8, R11, R24, R16 ;  /* 0x000000180b087225 */ /* 0x000fc800078e0010 */
[----:B------:R-:W-:Y:S02]  /*4810*/  IMAD R11, R11, R25, R10 ;  /* 0x000000190b0b7224 */ /* 0x000fe400078e020a */
[----:B------:R-:W-:Y:S01]  /*4820*/  IMAD.MOV.U32 R10, RZ, RZ, -0x1 ;  /* 0xffffffffff0a7424 */ /* 0x000fe200078e00ff */
        /* <DEDUP_REMOVED lines=28> */
.L_x_108:
[----:B------:R-:W-:Y:S01]  /*49f0*/  ISETP.NE.AND P0, PT, R2, 0x1, PT ;  /* 0x000000010200780c */ /* 0x000fe20003f05270 */
[----:B------:R-:W-:Y:S01]  /*4a00*/  IMAD.MOV.U32 R12, RZ, RZ, R22 ;  /* 0x000000ffff0c7224 */ /* 0x000fe200078e0016 */
[----:B-1----:R-:W-:Y:S02]  /*4a10*/  SHF.R.U64 R8, R8, R24, R9 ;  /* 0x0000001808087219 */ /* 0x002fe40000001209 */
[----:B------:R-:W-:Y:S01]  /*4a20*/  LOP3.LUT R5, R19, R30, RZ, 0xc0, !PT ;  /* 0x0000001e13057212 */ /* 0x000fe200078ec0ff */
[----:B0-----:R-:W-:Y:S01]  /*4a30*/  VIADD R19, R23, 0xffffffff ;  /* 0xffffffff17137836 */ /* 0x001fe20000000000 */
[----:B------:R-:W-:Y:S01]  /*4a40*/  SHF.L.U32 R26, R26, R27, RZ ;  /* 0x0000001b1a1a7219 */ /* 0x000fe200000006ff */
[----:B------:R-:W-:-:S03]  /*4a50*/  IMAD.MOV R9, RZ, RZ, -R8 ;  /* 0x000000ffff097224 */ /* 0x000fc600078e0a08 */
[----:B------:R-:W-:Y:S01]  /*4a60*/  LOP3.LUT R19, R14, R19, RZ, 0xc0, !PT ;  /* 0x000000130e137212 */ /* 0x000fe200078ec0ff */
[----:B------:R-:W-:Y:S02]  /*4a70*/  IMAD R5, R26, R8, R5 ;  /* 0x000000081a057224 */ /* 0x000fe400078e0205 */
[----:B------:R-:W-:Y:S02]  /*4a80*/  @P0 IMAD R6, R7, R21, R4 ;  /* 0x0000001507060224 */ /* 0x000fe400078e0204 */
[----:B--2---:R-:W-:Y:S02]  /*4a90*/  IMAD R4, R9, R25, R20 ;  /* 0x0000001909047224 */ /* 0x004fe400078e0214 */
[----:B---3--:R-:W-:Y:S02]  /*4aa0*/  IMAD R6, R5, R31, R6 ;  /* 0x0000001f05067224 */ /* 0x008fe400078e0206 */
[----:B------:R-:W-:Y:S02]  /*4ab0*/  IMAD R19, R4, R23, R19 ;  /* 0x0000001704137224 */ /* 0x000fe400078e0213 */
[----:B------:R-:W-:-:S03]  /*4ac0*/  IMAD.MOV.U32 R8, RZ, RZ, 0x1 ;  /* 0x00000001ff087424 */ /* 0x000fc600078e00ff */
[----:B------:R-:W-:Y:S02]  /*4ad0*/  SEL R20, R19, R6, !P0 ;  /* 0x0000000613147207 */ /* 0x000fe40004000000 */
[----:B------:R-:W-:-:S07]  /*4ae0*/  SEL R19, R6, R19, !P0 ;  /* 0x0000001306137207 */ /* 0x000fce0004000000 */
.L_x_106:
[----:B------:R-:W-:-:S08]  /*4af0*/  NOP ;  /* 0x0000000000007918 */ /* 0x000fd00000000000 */
[----:B------:R-:W0:-:S00]  /*4b00*/  USETMAXREG.DEALLOC.CTAPOOL 0x28 ;  /* 0x00000028000079c8 */ /* 0x000e0000080e0500 */
[----:B0-----:R-:W-:-:S13]  /*4b10*/  ISETP.NE.AND P0, PT, R3, RZ, PT ;  /* 0x000000ff0300720c */ /* 0x001fda0003f05270 */
[----:B------:R-:W-:Y:S05]  /*4b20*/  @P0 EXIT ;  /* 0x000000000000094d */ /* 0x000fea0003800000 */
[----:B------:R-:W-:Y:S01]  /*4b30*/  LOP3.LUT P0, RZ, R8, 0xff, RZ, 0xc0, !PT ;  /* 0x000000ff08ff7812 */ /* 0x000fe2000780c0ff */
[----:B------:R-:W-:Y:S02]  /*4b40*/  IMAD.MOV.U32 R3, RZ, RZ, 0x1 ;  /* 0x00000001ff037424 */ /* 0x000fe400078e00ff */
[----:B------:R-:W-:-:S10]  /*4b50*/  IMAD.MOV.U32 R13, RZ, RZ, RZ ;  /* 0x000000ffff0d7224 */ /* 0x000fd400078e00ff */
[----:B------:R-:W-:Y:S05]  /*4b60*/  @!P0 BRA `(.L_x_109) ;  /* 0x0000000c007c8947 */ /* 0x000fea0003800000 */
[----:B------:R-:W0:Y:S01]  /*4b70*/  LDC R3, c[0x0][0x28c] ;  /* 0x0000a300ff037b82 */ /* 0x000e220000000800 */
[----:B------:R-:W-:Y:S01]  /*4b80*/  ULDC UR5, c[0x0][0x658] ;  /* 0x0001960000057ab9 */ /* 0x000fe20000000800 */
[----:B------:R-:W-:Y:S01]  /*4b90*/  UMOV UR10, 0xffffffff ;  /* 0xffffffff000a7882 */ /* 0x000fe20000000000 */
[----:B------:R-:W-:Y:S01]  /*4ba0*/  UMOV UR14, 0x1 ;  /* 0x00000001000e7882 */ /* 0x000fe20000000000 */
[----:B------:R-:W-:Y:S01]  /*4bb0*/  USHF.L.U32 UR10, UR10, UR5, URZ ;  /* 0x000000050a0a7299 */ /* 0x000fe2000800063f */
[----:B------:R-:W-:Y:S01]  /*4bc0*/  BSSY B0, `(.L_x_109) ;  /* 0x00000d9000007945 */ /* 0x000fe20003800000 */
[----:B------:R-:W-:Y:S01]  /*4bd0*/  IMAD.MOV.U32 R11, RZ, RZ, 0x1 ;  /* 0x00000001ff0b7424 */ /* 0x000fe200078e00ff */
[----:B------:R-:W-:Y:S01]  /*4be0*/  LOP3.LUT R10, R18, 0x2, RZ, 0xfc, !PT ;  /* 0x00000002120a7812 */ /* 0x000fe200078efcff */
[----:B------:R-:W1:Y:S01]  /*4bf0*/  S2UR UR9, SR_CgaCtaId ;  /* 0x00000000000979c3 */ /* 0x000e620000008800 */
[----:B------:R-:W-:Y:S01]  /*4c00*/  IMAD.MOV.U32 R13, RZ, RZ, RZ ;  /* 0x000000ffff0d7224 */ /* 0x000fe200078e00ff */
[----:B------:R-:W-:Y:S01]  /*4c10*/  ULDC UR4, c[0x0][0x600] ;  /* 0x0001800000047ab9 */ /* 0x000fe20000000800 */
[----:B------:R-:W-:Y:S01]  /*4c20*/  UMOV UR15, 0x11 ;  /* 0x00000011000f7882 */ /* 0x000fe20000000000 */
[----:B------:R-:W-:-:S02]  /*4c30*/  USHF.L.U32 UR5, UR14, UR5, URZ ;  /* 0x000000050e057299 */ /* 0x000fc4000800063f */
[----:B------:R-:W-:Y:S01]  /*4c40*/  UIADD3 UR4, UR4, -0x1, URZ ;  /* 0xffffffff04047890 */ /* 0x000fe2000fffe03f */
[----:B------:R-:W-:Y:S01]  /*4c50*/  ULDC.64 UR26, c[0x0][0x198] ;  /* 0x00006600001a7ab9 */ /* 0x000fe20000000a00 */
[----:B0-----:R-:W-:-:S05]  /*4c60*/  VIADD R3, R3, 0x1f ;  /* 0x0000001f03037836 */ /* 0x001fca0000000000 */
[----:B------:R-:W-:Y:S01]  /*4c70*/  SHF.R.S32.HI R4, RZ, 0x1f, R3 ;  /* 0x0000001fff047819 */ /* 0x000fe20000011403 */
[----:B-1----:R-:W-:-:S03]  /*4c80*/  USHF.R.U32.HI UR24, URZ, 0x2, UR9 ;  /* 0x000000023f187899 */ /* 0x002fc60008011609 */
[----:B------:R-:W-:Y:S01]  /*4c90*/  LEA.HI R4, R4, R3, RZ, 0x5 ;  /* 0x0000000304047211 */ /* 0x000fe200078f28ff */
[----:B------:R-:W-:Y:S01]  /*4ca0*/  ULOP3.LUT UR8, UR9, 0x3, URZ, 0xc0, !UPT ;  /* 0x0000000309087892 */ /* 0x000fe2000f8ec03f */
[----:B------:R-:W-:Y:S01]  /*4cb0*/  IMAD.MOV.U32 R3, RZ, RZ, 0x1 ;  /* 0x00000001ff037424 */ /* 0x000fe200078e00ff */
[----:B------:R-:W-:Y:S01]  /*4cc0*/  USHF.L.U32 UR6, UR9, 0x4, URZ ;  /* 0x0000000409067899 */ /* 0x000fe2000800063f */
[----:B------:R-:W-:Y:S01]  /*4cd0*/  SHF.R.S32.HI R8, RZ, 0x5, R4 ;  /* 0x00000005ff087819 */ /* 0x000fe20000011404 */
[----:B------:R-:W-:Y:S02]  /*4ce0*/  USHF.L.U32 UR7, UR9, 0x9, URZ ;  /* 0x0000000909077899 */ /* 0x000fe4000800063f */
[----:B------:R-:W-:Y:S02]  /*4cf0*/  ULOP3.LUT UR9, UR9, 0xfffffffc, URZ, 0xc0, !UPT ;  /* 0xfffffffc09097892 */ /* 0x000fe4000f8ec03f */
[----:B------:R-:W-:Y:S01]  /*4d00*/  UISETP.GT.U32.AND UP0, UPT, UR8, 0xffff, UPT ;  /* 0x0000ffff0800788c */ /* 0x000fe2000bf04070 */
[----:B------:R-:W-:Y:S01]  /*4d10*/  VIADD R9, R8, 0x1 ;  /* 0x0000000108097836 */ /* 0x000fe20000000000 */
[----:B------:R-:W-:-:S02]  /*4d20*/  ULOP3.LUT UR11, UR9, 0x1, URZ, 0xfc, !UPT ;  /* 0x00000001090b7892 */ /* 0x000fc4000f8efc3f */
[----:B------:R-:W-:Y:S02]  /*4d30*/  ULOP3.LUT UR12, UR9, 0x2, URZ, 0xfc, !UPT ;  /* 0x00000002090c7892 */ /* 0x000fe4000f8efc3f */
[----:B------:R-:W-:Y:S02]  /*4d40*/  ULOP3.LUT UR13, UR7, 0x600, URZ, 0xc0, !UPT ;  /* 0x00000600070d7892 */ /* 0x000fe4000f8ec03f */
[----:B------:R-:W-:Y:S02]  /*4d50*/  ULOP3.LUT UR7, URZ, UR10, URZ, 0x33, !UPT ;  /* 0x0000000a3f077292 */ /* 0x000fe4000f8e333f */
[----:B------:R-:W-:Y:S02]  /*4d60*/  USHF.L.U32 UR10, UR14, UR9, URZ ;  /* 0x000000090e0a7299 */ /* 0x000fe4000800063f */
[----:B------:R-:W-:Y:S02]  /*4d70*/  ULOP3.LUT UR9, UR9, 0x3, URZ, 0xfc, !UPT ;  /* 0x0000000309097892 */ /* 0x000fe4000f8efc3f */
[----:B------:R-:W-:-:S02]  /*4d80*/  USHF.L.U32 UR11, UR14, UR11, URZ ;  /* 0x0000000b0e0b7299 */ /* 0x000fc4000800063f */
[----:B------:R-:W-:Y:S02]  /*4d90*/  USHF.L.U32 UR12, UR14, UR12, URZ ;  /* 0x0000000c0e0c7299 */ /* 0x000fe4000800063f */
[----:B------:R-:W-:Y:S02]  /*4da0*/  USEL UR8, UR8, 0xffff, !UP0 ;  /* 0x0000ffff08087887 */ /* 0x000fe4000c000000 */
[----:B------:R-:W-:Y:S02]  /*4db0*/  USHF.L.U32 UR9, UR14, UR9, URZ ;  /* 0x000000090e097299 */ /* 0x000fe4000800063f */
[----:B------:R-:W-:Y:S02]  /*4dc0*/  ULOP3.LUT UR10, UR12, UR10, UR11, 0xfe, !UPT ;  /* 0x0000000a0c0a7292 */ /* 0x000fe4000f8efe0b */
[----:B------:R-:W-:Y:S02]  /*4dd0*/  ULOP3.LUT UR8, UR8, 0xffff, URZ, 0xc0, !UPT ;  /* 0x0000ffff08087892 */ /* 0x000fe4000f8ec03f */
[----:B------:R-:W-:-:S02]  /*4de0*/  ULEA UR25, UR24, 0x300, 0xb ;  /* 0x0000030018197891 */ /* 0x000fc4000f8e583f */
[----:B------:R-:W-:Y:S02]  /*4df0*/  ULOP3.LUT UR6, UR6, 0x30, URZ, 0xc0, !UPT ;  /* 0x0000003006067892 */ /* 0x000fe4000f8ec03f */
[----:B------:R-:W-:Y:S02]  /*4e00*/  UIADD3 UR13, UR13, 0x25300, URZ ;  /* 0x000253000d0d7890 */ /* 0x000fe4000fffe03f */
[----:B------:R-:W-:Y:S02]  /*4e10*/  ULOP3.LUT UR14, UR10, UR9, URZ, 0xfc, !UPT ;  /* 0x000000090a0e7292 */ /* 0x000fe4000f8efc3f */
[----:B------:R-:W-:-:S12]  /*4e20*/  USHF.L.U32 UR15, UR15, UR8, URZ ;  /* 0x000000080f0f7299 */ /* 0x000fd8000800063f */
.L_x_120:
[----:B------:R-:W-:-:S03]  /*4e30*/  UMOV UR8, 0xffffffff ;  /* 0xffffffff00087882 */ /* 0x000fc60000000000 */
[----:B------:R-:W-:Y:S05]  /*4e40*/  BRA.DIV UR8, `(.L_x_110) ;  /* 0x0000002208507947 */ /* 0x000fea000b800000 */
[----:B------:R-:W-:-:S13]  /*4e50*/  ELECT P6, URZ, PT ;  /* 0x00000000003f782f */ /* 0x000fda00038c0000 */
.L_x_164:
[----:B------:R-:W0:Y:S01]  /*4e60*/  LDC R4, c[0x0][0x28c] ;  /* 0x0000a300ff047b82 */ /* 0x000e220000000800 */
[----:B------:R-:W-:Y:S01]  /*4e70*/  BSSY B1, `(.L_x_111) ;  /* 0x0000039000017945 */ /* 0x000fe20003800000 */
[----:B0-----:R-:W-:-:S13]  /*4e80*/  ISETP.LT.OR P6, PT, R4, 0x1, !P6 ;  /* 0x000000010400780c */ /* 0x001fda00077c1670 */
[----:B------:R-:W-:Y:S05]  /*4e90*/  @P6 BRA `(.L_x_112) ;  /* 0x0000000000d86947 */ /* 0x000fea0003800000 */
[----:B------:R-:W-:Y:S01]  /*4ea0*/  LEA R19, R19, UR24, 0x1 ;  /* 0x0000001813137c11 */ /* 0x000fe2000f8e08ff */
[----:B------:R-:W-:Y:S01]  /*4eb0*/  IMAD.MOV.U32 R21, RZ, RZ, RZ ;  /* 0x000000ffff157224 */ /* 0x000fe200078e00ff */
[----:B------:R-:W-:Y:S01]  /*4ec0*/  LEA R20, R20, UR6, 0x6 ;  /* 0x0000000614147c11 */ /* 0x000fe2000f8e30ff */
[----:B------:R-:W-:Y:S02]  /*4ed0*/  IMAD.MOV.U32 R4, RZ, RZ, R9 ;  /* 0x000000ffff047224 */ /* 0x000fe400078e0009 */
[----:B------:R-:W-:Y:S02]  /*4ee0*/  IMAD.MOV.U32 R5, RZ, RZ, R3 ;  /* 0x000000ffff057224 */ /* 0x000fe400078e0003 */
[----:B------:R-:W-:Y:S02]  /*4ef0*/  IMAD.MOV.U32 R6, RZ, RZ, R13 ;  /* 0x000000ffff067224 */ /* 0x000fe400078e000d */
[----:B------:R-:W-:-:S07]  /*4f00*/  IMAD.SHL.U32 R19, R19, 0x40, RZ ;  /* 0x0000004013137824 */ /* 0x000fce00078e00ff */
.L_x_115:
[----:B------:R-:W0:Y:S01]  /*4f10*/  S2R R14, SR_CgaCtaId ;  /* 0x00000000000e7919 */ /* 0x000e220000008800 */
[----:B------:R-:W-:Y:S02]  /*4f20*/  MOV R7, 0x400 ;  /* 0x0000040000077802 */ /* 0x000fe40000000f00 */
[----:B------:R-:W-:Y:S02]  /*4f30*/  ISETP.NE.AND P1, PT, R0, RZ, PT ;  /* 0x000000ff0000720c */ /* 0x000fe40003f25270 */
[----:B0-----:R-:W-:Y:S02]  /*4f40*/  LEA R15, R14, R7, 0x18 ;  /* 0x000000070e0f7211 */ /* 0x001fe400078ec0ff */
[----:B------:R-:W-:-:S09]  /*4f50*/  SHF.L.U32 R7, R5, 0x1f, RZ ;  /* 0x0000001f05077819 */ /* 0x000fd200000006ff */
[----:B------:R-:W0:Y:S01]  /*4f60*/  @!P1 LDC R14, c[0x0][0x500] ;  /* 0x00014000ff0e9b82 */ /* 0x000e220000000800 */
[----:B------:R-:W-:-:S04]  /*4f70*/  IMAD R22, R6, 0x8, R15 ;  /* 0x0000000806167824 */ /* 0x000fc800078e020f */
[----:B------:R-:W1:Y:S02]  /*4f80*/  SYNCS.PHASECHK.TRANS64.TRYWAIT P0, [R22+URZ+0x128], R7 ;  /* 0x00012807160075a7 */ /* 0x000e64000800017f */
[----:B-1----:R-:W-:Y:S05]  /*4f90*/  @!P0 BRA `(.L_x_113) ;  /* 0x00000020001c8947 */ /* 0x002fea0003800000 */
.L_x_165:
[----:B-1----:R-:W-:Y:S01]  /*4fa0*/  PRMT R7, R10, 0x9910, RZ ;  /* 0x000099100a077816 */ /* 0x002fe200000000ff */
[----:B0-----:R0:W-:Y:S03]  /*4fb0*/  @!P1 SYNCS.ARRIVE.TRANS64 RZ, [R22+URZ], R14 ;  /* 0x0000000e16ff99a7 */ /* 0x0011e6000800003f */
[----:B------:R-:W-:-:S13]  /*4fc0*/  ISETP.NE.AND P0, PT, R7, 0x2, PT ;  /* 0x000000020700780c */ /* 0x000fda0003f05270 */
[----:B0-----:R-:W-:Y:S05]  /*4fd0*/  @P0 BRA `(.L_x_114) ;  /* 0x0000000000040947 */ /* 0x001fea0003800000 */
[----:B------:R-:W-:Y:S01]  /*4fe0*/  BPT.TRAP 0x1 ;  /* 0x000000040000795c */ /* 0x000fe20000300000 */
.L_x_114:
[----:B------:R-:W-:Y:S01]  /*4ff0*/  R2UR UR11, R6 ;  /* 0x00000000060b72ca */ /* 0x000fe200000e0000 */
[----:B------:R-:W-:Y:S01]  /*5000*/  VIADD R4, R4, 0xffffffff ;  /* 0xffffffff04047836 */ /* 0x000fe20000000000 */
[----:B------:R-:W-:Y:S01]  /*5010*/  R2UR UR21, R15 ;  /* 0x000000000f1572ca */ /* 0x000fe200000e0000 */
[----:B------:R-:W-:Y:S01]  /*5020*/  UIADD3 UR16, UP0, UR26, 0xf0, URZ ;  /* 0x000000f01a107890 */ /* 0x000fe2000ff1e03f */
[----:B------:R-:W-:Y:S01]  /*5030*/  R2UR UR22, R19 ;  /* 0x00000000131672ca */ /* 0x000fe200000e0000 */
[----:B------:R-:W-:Y:S01]  /*5040*/  UIADD3 UR30, UP1, UR26, 0x1f0, URZ ;  /* 0x000001f01a1e7890 */ /* 0x000fe2000ff3e03f */
[----:B------:R-:W-:Y:S01]  /*5050*/  R2UR UR9, R22 ;  /* 0x00000000160972ca */ /* 0x000fe200000e0000 */
[----:B------:R-:W-:Y:S01]  /*5060*/  UIADD3.X UR17, URZ, UR27, URZ, UP0, !UPT ;  /* 0x0000001b3f117290 */ /* 0x000fe200087fe43f */
[C---:B------:R-:W-:Y:S01]  /*5070*/  R2UR UR10, R21.reuse ;  /* 0x00000000150a72ca */ /* 0x040fe200000e0000 */
[----:B------:R-:W-:Y:S01]  /*5080*/  UPRMT UR20, URZ, 0x5410, UR15 ;  /* 0x000054103f147896 */ /* 0x000fe2000800000f */
[----:B------:R-:W-:Y:S01]  /*5090*/  R2UR UR12, R12 ;  /* 0x000000000c0c72ca */ /* 0x000fe200000e0000 */
[----:B------:R-:W-:Y:S01]  /*50a0*/  VIADD R6, R6, 0x1 ;  /* 0x0000000106067836 */ /* 0x000fe20000000000 */
[----:B------:R-:W-:Y:S01]  /*50b0*/  R2UR UR23, R20 ;  /* 0x00000000141772ca */ /* 0x000fe200000e0000 */
[----:B------:R-:W-:Y:S01]  /*50c0*/  ULEA UR8, UR11, UR25, 0xc ;  /* 0x000000190b087291 */ /* 0x000fe2000f8e603f */
[----:B------:R-:W-:Y:S01]  /*50d0*/  ISETP.GT.AND P1, PT, R4, 0x1, PT ;  /* 0x000000010400780c */ /* 0x000fe20003f24270 */
[----:B------:R-:W-:Y:S01]  /*50e0*/  ULEA UR11, UR11, UR13, 0xb ;  /* 0x0000000d0b0b7291 */ /* 0x000fe2000f8e583f */
[C---:B------:R-:W-:Y:S01]  /*50f0*/  ISETP.NE.AND P0, PT, R6.reuse, 0x25, PT ;  /* 0x000000250600780c */ /* 0x040fe20003f05270 */
[----:B------:R-:W-:Y:S01]  /*5100*/  UIADD3 UR8, UR21, UR8, URZ ;  /* 0x0000000815087290 */ /* 0x000fe2000fffe03f */
[----:B------:R-:W-:Y:S01]  /*5110*/  VIADD R21, R21, 0x20 ;  /* 0x0000002015157836 */ /* 0x000fe20000000000 */
[----:B------:R-:W-:Y:S01]  /*5120*/  UIADD3 UR21, UR21, UR11, URZ ;  /* 0x0000000b15157290 */ /* 0x000fe2000fffe03f */
[----:B------:R-:W-:Y:S01]  /*5130*/  SEL R14, RZ, 0x1, P0 ;  /* 0x00000001ff0e7807 */ /* 0x000fe20000000000 */
[----:B------:R-:W-:Y:S01]  /*5140*/  UPRMT UR28, URZ, 0x5410, UR14 ;  /* 0x000054103f1c7896 */ /* 0x000fe2000800000e */
[----:B------:R-:W-:Y:S01]  /*5150*/  SEL R6, R6, RZ, P0 ;  /* 0x000000ff06067207 */ /* 0x000fe20000000000 */
[----:B------:R-:W-:Y:S01]  /*5160*/  UIADD3.X UR31, URZ, UR27, URZ, UP1, !UPT ;  /* 0x0000001b3f1f7290 */ /* 0x000fe20008ffe43f */
[----:B------:R-:W-:Y:S01]  /*5170*/  LOP3.LUT R5, R5, R14, RZ, 0x3c, !PT ;  /* 0x0000000e05057212 */ /* 0x000fe200078e3cff */
[----:B------:R-:W-:Y:S01]  /*5180*/  UMOV UR18, 0x0 ;  /* 0x0000000000127882 */ /* 0x000fe20000000000 */
[----:B------:R-:W-:Y:S01]  /*5190*/  UMOV UR19, 0x10000000 ;  /* 0x1000000000137882 */ /* 0x000fe20000000000 */
[----:B------:R-:W-:-:S02]  /*51a0*/  UMOV UR11, UR22 ;  /* 0x00000016000b7c82 */ /* 0x000fc40008000000 */
[----:B------:R0:W-:Y:S02]  /*51b0*/  UTMALDG.3D.MULTICAST [UR8], [UR16], UR20, desc[UR18] ;  /* 0x00001208100073b4 */ /* 0x0001e40008011814 */
[----:B0-----:R-:W-:Y:S01]  /*51c0*/  UMOV UR8, UR21 ;  /* 0x0000001500087c82 */ /* 0x001fe20008000000 */
[----:B------:R-:W-:Y:S02]  /*51d0*/  UMOV UR11, UR23 ;  /* 0x00000017000b7c82 */ /* 0x000fe40008000000 */
[----:B------:R0:W-:Y:S02]  /*51e0*/  UTMALDG.3D.MULTICAST [UR8], [UR30], UR28, desc[UR18] ;  /* 0x000012081e0073b4 */ /* 0x0001e4000801181c */
[----:B0-----:R-:W-:Y:S05]  /*51f0*/  @P1 BRA `(.L_x_115) ;  /* 0xfffffffc00441947 */ /* 0x001fea000383ffff */
.L_x_112:
[----:B------:R-:W-:Y:S05]  /*5200*/  BSYNC B1 ;  /* 0x0000000000017941 */ /* 0x000fea0003800000 */
.L_x_111:
[----:B------:R-:W-:Y:S01]  /*5210*/  LOP3.LUT P1, RZ, R11, 0xff, RZ, 0xc0, !PT ;  /* 0x000000ff0bff7812 */ /* 0x000fe2000782c0ff */
[C---:B------:R-:W-:Y:S01]  /*5220*/  IMAD.IADD R13, R8.reuse, 0x1, R13 ;  /* 0x00000001080d7824 */ /* 0x040fe200078e020d */
[----:B------:R-:W-:Y:S01]  /*5230*/  ULDC.64 UR8, c[0x0][0x650] ;  /* 0x0001940000087ab9 */ /* 0x000fe20000000a00 */
[C---:B------:R-:W-:Y:S01]  /*5240*/  ISETP.GE.U32.AND P2, PT, R8.reuse, 0x25, PT ;  /* 0x000000250800780c */ /* 0x040fe20003f46070 */
[----:B------:R-:W-:Y:S01]  /*5250*/  BSSY B1, `(.L_x_116) ;  /* 0x000006d000017945 */ /* 0x000fe20003800000 */
[C---:B------:R-:W-:Y:S01]  /*5260*/  IMAD.WIDE.U32 R4, R13.reuse, -0x45306eb3, RZ ;  /* 0xbacf914d0d047825 */ /* 0x040fe200078e00ff */
[----:B------:R-:W-:Y:S02]  /*5270*/  ISETP.GT.U32.AND P0, PT, R13, 0x24, PT ;  /* 0x000000240d00780c */ /* 0x000fe40003f04070 */
[----:B------:R-:W-:Y:S01]  /*5280*/  PRMT R11, RZ, 0x7610, R11 ;  /* 0x00007610ff0b7816 */ /* 0x000fe2000000000b */
[----:B------:R-:W-:Y:S01]  /*5290*/  IMAD.MOV.U32 R19, RZ, RZ, -0x1 ;  /* 0xffffffffff137424 */ /* 0x000fe200078e00ff */
[----:B------:R-:W-:Y:S01]  /*52a0*/  ISETP.LT.U32.AND P0, PT, R8, 0x25, P0 ;  /* 0x000000250800780c */ /* 0x000fe20000701070 */
[----:B------:R-:W-:-:S02]  /*52b0*/  IMAD.MOV.U32 R20, RZ, RZ, -0x1 ;  /* 0xffffffffff147424 */ /* 0x000fc400078e00ff */
[----:B------:R-:W0:Y:S01]  /*52c0*/  @P1 S2R R7, SR_CgaCtaId ;  /* 0x0000000000071919 */ /* 0x000e220000008800 */
[----:B------:R-:W-:Y:S01]  /*52d0*/  SEL R4, RZ, 0x1, !P0 ;  /* 0x00000001ff047807 */ /* 0x000fe20004000000 */
[----:B------:R-:W-:Y:S01]  /*52e0*/  IMAD.MOV.U32 R12, RZ, RZ, -0x1 ;  /* 0xffffffffff0c7424 */ /* 0x000fe200078e00ff */
[----:B------:R-:W-:Y:S02]  /*52f0*/  IADD3 R16, P0, R16, UR36, RZ ;  /* 0x0000002410107c10 */ /* 0x000fe4000ff1e0ff */
[----:B------:R-:W-:Y:S02]  /*5300*/  @P1 MOV R6, 0x400 ;  /* 0x0000040000061802 */ /* 0x000fe40000000f00 */
[----:B------:R-:W-:Y:S02]  /*5310*/  IADD3.X R17, R17, UR42, RZ, P0, !PT ;  /* 0x0000002a11117c10 */ /* 0x000fe400087fe4ff */
[----:B------:R-:W-:Y:S02]  /*5320*/  ISETP.GE.U32.AND P0, PT, R16, UR8, PT ;  /* 0x0000000810007c0c */ /* 0x000fe4000bf06070 */
[----:B------:R-:W-:-:S02]  /*5330*/  LOP3.LUT R3, R3, R4, RZ, 0x3c, !PT ;  /* 0x0000000403037212 */ /* 0x000fc400078e3cff */
[----:B------:R-:W-:Y:S02]  /*5340*/  ISETP.GE.U32.AND.EX P0, PT, R17, UR9, PT, P0 ;  /* 0x0000000911007c0c */ /* 0x000fe4000bf06100 */
[----:B0-----:R-:W-:Y:S01]  /*5350*/  @P1 LEA R6, R7, R6, 0x18 ;  /* 0x0000000607061211 */ /* 0x001fe200078ec0ff */
[----:B------:R-:W-:-:S03]  /*5360*/  IMAD.IADD R7, R13, 0x1, -R5 ;  /* 0x000000010d077824 */ /* 0x000fc600078e0a05 */
[----:B------:R0:W-:Y:S02]  /*5370*/  @P1 SYNCS.ARRIVE.TRANS64.A1T0 RZ, [R6+URZ+0x268], RZ ;  /* 0x000268ff06ff19a7 */ /* 0x0001e4000810003f */
[----:B------:R-:W-:-:S04]  /*5380*/  LEA.HI R7, R7, R5, RZ, 0x1f ;  /* 0x0000000507077211 */ /* 0x000fc800078ff8ff */
[----:B------:R-:W-:-:S04]  /*5390*/  SHF.R.U32.HI R4, RZ, 0x5, R7 ;  /* 0x00000005ff047819 */ /* 0x000fc80000011607 */
[--C-:B------:R-:W-:Y:S01]  /*53a0*/  @P2 LOP3.LUT R3, R3, 0x1, R4.reuse, 0x78, !PT ;  /* 0x0000000103032812 */ /* 0x100fe200078e7804 */
[----:B------:R-:W-:Y:S01]  /*53b0*/  IMAD R13, R4, -0x25, R13 ;  /* 0xffffffdb040d7824 */ /* 0x000fe200078e020d */
[----:B------:R-:W-:Y:S01]  /*53c0*/  PRMT R4, RZ, 0x7610, R4 ;  /* 0x00007610ff047816 */ /* 0x000fe20000000004 */
[----:B0-----:R-:W-:Y:S06]  /*53d0*/  @P0 BRA `(.L_x_117) ;  /* 0x0000000400500947 */ /* 0x001fec0003800000 */
[----:B------:R-:W0:Y:S01]  /*53e0*/  S2R R15, SR_CTAID.X ;  /* 0x00000000000f7919 */ /* 0x000e220000002500 */
[----:B------:R-:W-:Y:S01]  /*53f0*/  ULDC.64 UR8, c[0x0][0x628] ;  /* 0x00018a0000087ab9 */ /* 0x000fe20000000a00 */
[----:B------:R-:W1:Y:S01]  /*5400*/  LDC R20, c[0x0][0x144] ;  /* 0x00005100ff147b82 */ /* 0x000e620000000800 */
[----:B------:R-:W-:Y:S01]  /*5410*/  ISETP.NE.U32.AND P0, PT, RZ, UR8, PT ;  /* 0x00000008ff007c0c */ /* 0x000fe2000bf05070 */
[----:B------:R-:W2:Y:S01]  /*5420*/  S2R R12, SR_CTAID.Y ;  /* 0x00000000000c7919 */ /* 0x000ea20000002600 */
[----:B------:R-:W-:Y:S01]  /*5430*/  ULDC UR10, c[0x0][0x150] ;  /* 0x00005400000a7ab9 */ /* 0x000fe20000000800 */
[----:B------:R-:W-:Y:S01]  /*5440*/  ULDC UR11, c[0x0][0x630] ;  /* 0x00018c00000b7ab9 */ /* 0x000fe20000000800 */
[----:B------:R-:W-:Y:S01]  /*5450*/  ISETP.NE.AND.EX P0, PT, RZ, UR9, PT, P0 ;  /* 0x00000009ff007c0c */ /* 0x000fe2000bf05300 */
[----:B------:R-:W-:Y:S01]  /*5460*/  IMAD.MOV.U32 R4, RZ, RZ, R16 ;  /* 0x000000ffff047224 */ /* 0x000fe200078e0010 */
[----:B0-----:R-:W-:-:S05]  /*5470*/  I2FP.F32.U32 R5, R15 ;  /* 0x0000000f00057245 */ /* 0x001fca0000201000 */
[----:B------:R-:W-:Y:S01]  /*5480*/  FMUL R21, R5, UR10 ;  /* 0x0000000a05157c20 */ /* 0x000fe20008400000 */
[----:B------:R-:W-:-:S05]  /*5490*/  IMAD.MOV.U32 R5, RZ, RZ, R17 ;  /* 0x000000ffff057224 */ /* 0x000fca00078e0011 */
[----:B--2---:R-:W-:Y:S05]  /*54a0*/  @!P0 BRA `(.L_x_118) ;  /* 0x0000000000288947 */ /* 0x004fea0003800000 */
[----:B------:R-:W-:Y:S02]  /*54b0*/  ULDC UR10, c[0x0][0x634] ;  /* 0x00018d00000a7ab9 */ /* 0x000fe40000000800 */
[----:B------:R-:W-:-:S05]  /*54c0*/  IADD3 R5, P0, R16, UR10, RZ ;  /* 0x0000000a10057c10 */ /* 0x000fca000ff1e0ff */
[----:B------:R-:W-:-:S04]  /*54d0*/  IMAD.X R19, RZ, RZ, R17, P0 ;  /* 0x000000ffff137224 */ /* 0x000fc800000e0611 */
[----:B------:R-:W-:-:S04]  /*54e0*/  IMAD.WIDE.U32 R6, R19, UR8, RZ ;  /* 0x0000000813067c25 */ /* 0x000fc8000f8e00ff */
[----:B------:R-:W-:-:S04]  /*54f0*/  IMAD.WIDE.U32 R6, P0, R5, UR9, R6 ;  /* 0x0000000905067c25 */ /* 0x000fc8000f800006 */
[----:B------:R-:W-:-:S04]  /*5500*/  IMAD.WIDE.U32 R4, R5, UR8, RZ ;  /* 0x0000000805047c25 */ /* 0x000fc8000f8e00ff */
[----:B------:R-:W-:Y:S01]  /*5510*/  IMAD.MOV.U32 R4, RZ, RZ, R7 ;  /* 0x000000ffff047224 */ /* 0x000fe200078e0007 */
[----:B------:R-:W-:Y:S01]  /*5520*/  IADD3 RZ, P1, R5, R6, RZ ;  /* 0x0000000605ff7210 */ /* 0x000fe20007f3e0ff */
[----:B------:R-:W-:-:S04]  /*5530*/  IMAD.X R5, RZ, RZ, RZ, P0 ;  /* 0x000000ffff057224 */ /* 0x000fc800000e06ff */
[----:B------:R-:W-:-:S08]  /*5540*/  IMAD.WIDE.U32.X R4, R19, UR9, R4, P1 ;  /* 0x0000000913047c25 */ /* 0x000fd000088e0404 */
.L_x_118:
[--C-:B------:R-:W-:Y:S01]  /*5550*/  SHF.R.U64 R14, R4, UR11, R5.reuse ;  /* 0x0000000b040e7c19 */ /* 0x100fe20008001205 */
[----:B------:R-:W0:Y:S01]  /*5560*/  F2I.U32.TRUNC.NTZ R21, R21 ;  /* 0x0000001500157305 */ /* 0x000e22000020f000 */
[----:B------:R-:W-:Y:S01]  /*5570*/  SHF.R.U32.HI R4, RZ, UR11, R5 ;  /* 0x0000000bff047c19 */ /* 0x000fe20008011605 */
[----:B------:R-:W-:Y:S01]  /*5580*/  ULDC.64 UR8, c[0x0][0x620] ;  /* 0x0001880000087ab9 */ /* 0x000fe20000000a00 */
[----:B------:R-:W-:Y:S01]  /*5590*/  IADD3 R7, P0, RZ, -R14, RZ ;  /* 0x8000000eff077210 */ /* 0x000fe20007f1e0ff */
[----:B------:R-:W-:-:S04]  /*55a0*/  ULDC.64 UR10, c[0x0][0x640] ;  /* 0x00019000000a7ab9 */ /* 0x000fc80000000a00 */
[----:B------:R-:W-:Y:S01]  /*55b0*/  IMAD.X R4, RZ, RZ, ~R4, P0 ;  /* 0x000000ffff047224 */ /* 0x000fe200000e0e04 */
[----:B------:R-:W-:-:S03]  /*55c0*/  ISETP.NE.U32.AND P0, PT, RZ, UR10, PT ;  /* 0x0000000aff007c0c */ /* 0x000fc6000bf05070 */
[----:B------:R-:W-:Y:S01]  /*55d0*/  IMAD R6, R4, UR8, RZ ;  /* 0x0000000804067c24 */ /* 0x000fe2000f8e02ff */
[----:B------:R-:W-:Y:S01]  /*55e0*/  ISETP.NE.AND.EX P0, PT, RZ, UR11, PT, P0 ;  /* 0x0000000bff007c0c */ /* 0x000fe2000bf05300 */
[----:B------:R-:W-:Y:S01]  /*55f0*/  IMAD.WIDE.U32 R4, R7, UR8, R16 ;  /* 0x0000000807047c25 */ /* 0x000fe2000f8e0010 */
[----:B------:R-:W-:-:S03]  /*5600*/  ULDC UR8, c[0x0][0x618] ;  /* 0x0001860000087ab9 */ /* 0x000fc60000000800 */
[----:B------:R-:W-:Y:S01]  /*5610*/  IMAD R7, R7, UR9, R6 ;  /* 0x0000000907077c24 */ /* 0x000fe2000f8e0206 */
[----:B------:R-:W-:Y:S01]  /*5620*/  ULDC UR9, c[0x0][0x154] ;  /* 0x0000550000097ab9 */ /* 0x000fe20000000800 */
[----:B0-----:R-:W-:Y:S02]  /*5630*/  IMAD.MOV R6, RZ, RZ, -R21 ;  /* 0x000000ffff067224 */ /* 0x001fe400078e0a15 */
[----:B------:R-:W0:Y:S01]  /*5640*/  LDC R21, c[0x0][0x148] ;  /* 0x00005200ff157b82 */ /* 0x000e220000000800 */
[----:B------:R-:W-:Y:S02]  /*5650*/  IMAD.IADD R5, R5, 0x1, R7 ;  /* 0x0000000105057824 */ /* 0x000fe400078e0207 */
[----:B-1----:R-:W-:Y:S01]  /*5660*/  IMAD R15, R20, R6, R15 ;  /* 0x00000006140f7224 */ /* 0x002fe200078e020f */
[----:B------:R-:W-:Y:S02]  /*5670*/  I2FP.F32.U32 R6, R12 ;  /* 0x0000000c00067245 */ /* 0x000fe40000201000 */
[----:B------:R-:W-:-:S02]  /*5680*/  SHF.R.U64 R19, R4, UR8, R5 ;  /* 0x0000000804137c19 */ /* 0x000fc40008001205 */
[----:B------:R-:W-:Y:S01]  /*5690*/  SHF.R.U32.HI R4, RZ, UR8, R5 ;  /* 0x00000008ff047c19 */ /* 0x000fe20008011605 */
[----:B------:R-:W-:Y:S01]  /*56a0*/  FMUL R6, R6, UR9 ;  /* 0x0000000906067c20 */ /* 0x000fe20008400000 */
[----:B------:R-:W-:Y:S02]  /*56b0*/  ULDC UR8, c[0x0][0x608] ;  /* 0x0001820000087ab9 */ /* 0x000fe40000000800 */
[--C-:B------:R-:W-:Y:S01]  /*56c0*/  SHF.R.U64 R22, R19, UR8, R4.reuse ;  /* 0x0000000813167c19 */ /* 0x100fe20008001204 */
[----:B------:R1:W2:Y:S01]  /*56d0*/  F2I.U32.TRUNC.NTZ R24, R6 ;  /* 0x0000000600187305 */ /* 0x0002a2000020f000 */
[----:B------:R-:W-:Y:S01]  /*56e0*/  SHF.R.U32.HI R5, RZ, UR8, R4 ;  /* 0x00000008ff057c19 */ /* 0x000fe20008011604 */
[----:B------:R-:W-:-:S03]  /*56f0*/  ULDC UR8, c[0x0][0x658] ;  /* 0x0001960000087ab9 */ /* 0x000fc60000000800 */
[--C-:B------:R-:W-:Y:S02]  /*5700*/  SHF.R.U64 R20, R22, UR8, R5.reuse ;  /* 0x0000000816147c19 */ /* 0x100fe40008001205 */
[----:B------:R-:W-:-:S03]  /*5710*/  SHF.R.U32.HI R23, RZ, UR8, R5 ;  /* 0x00000008ff177c19 */ /* 0x000fc60008011605 */
[----:B------:R-:W-:Y:S02]  /*5720*/  IMAD.MOV.U32 R4, RZ, RZ, R20 ;  /* 0x000000ffff047224 */ /* 0x000fe400078e0014 */
[----:B------:R-:W-:Y:S01]  /*5730*/  IMAD.MOV.U32 R5, RZ, RZ, R23 ;  /* 0x000000ffff057224 */ /* 0x000fe200078e0017 */
[----:B-1----:R-:W-:Y:S06]  /*5740*/  @!P0 BRA `(.L_x_119) ;  /* 0x0000000000288947 */ /* 0x002fec0003800000 */
        /* <DEDUP_REMOVED lines=10> */
.L_x_119:
[----:B------:R-:W-:Y:S01]  /*57f0*/  ISETP.NE.AND P0, PT, R2, 0x1, PT ;  /* 0x000000010200780c */ /* 0x000fe20003f05270 */
[----:B------:R-:W-:Y:S01]  /*5800*/  ULDC UR8, c[0x0][0x648] ;  /* 0x0001920000087ab9 */ /* 0x000fe20000000800 */
[----:B------:R-:W-:Y:S01]  /*5810*/  LOP3.LUT R22, R22, UR7, RZ, 0xc0, !PT ;  /* 0x0000000716167c12 */ /* 0x000fe2000f8ec0ff */
[----:B--2---:R-:W-:Y:S01]  /*5820*/  IMAD.MOV R24, RZ, RZ, -R24 ;  /* 0x000000ffff187224 */ /* 0x004fe200078e0a18 */
[----:B------:R-:W-:Y:S01]  /*5830*/  SHF.R.U64 R5, R4, UR8, R5 ;  /* 0x0000000804057c19 */ /* 0x000fe20008001205 */
[----:B------:R-:W-:Y:S01]  /*5840*/  ULDC UR8, c[0x0][0x638] ;  /* 0x00018e0000087ab9 */ /* 0x000fe20000000800 */
[----:B------:R-:W-:Y:S01]  /*5850*/  LOP3.LUT R19, R19, UR4, RZ, 0xc0, !PT ;  /* 0x0000000413137c12 */ /* 0x000fe2000f8ec0ff */
[----:B------:R-:W-:Y:S01]  /*5860*/  ULDC UR9, c[0x0][0x610] ;  /* 0x0001840000097ab9 */ /* 0x000fe20000000800 */
[----:B------:R-:W-:Y:S02]  /*5870*/  IMAD.MOV.U32 R4, RZ, RZ, 0x1 ;  /* 0x00000001ff047424 */ /* 0x000fe400078e00ff */
[----:B------:R-:W-:-:S02]  /*5880*/  IMAD.MOV R7, RZ, RZ, -R5 ;  /* 0x000000ffff077224 */ /* 0x000fc400078e0a05 */
[----:B------:R-:W-:Y:S02]  /*5890*/  IMAD R22, R5, UR5, R22 ;  /* 0x0000000505167c24 */ /* 0x000fe4000f8e0216 */
[----:B0-----:R-:W-:Y:S02]  /*58a0*/  @P0 IMAD R15, R21, R24, R12 ;  /* 0x00000018150f0224 */ /* 0x001fe400078e020c */
[----:B------:R-:W-:Y:S01]  /*58b0*/  IMAD R20, R7, UR8, R20 ;  /* 0x0000000807147c24 */ /* 0x000fe2000f8e0214 */
[----:B------:R-:W-:Y:S01]  /*58c0*/  ULDC UR8, c[0x0][0x600] ;  /* 0x0001800000087ab9 */ /* 0x000fe20000000800 */
[----:B------:R-:W-:Y:S02]  /*58d0*/  IMAD R15, R22, UR9, R15 ;  /* 0x00000009160f7c24 */ /* 0x000fe4000f8e020f */
[----:B------:R-:W-:Y:S02]  /*58e0*/  IMAD R6, R20, UR8, R19 ;  /* 0x0000000814067c24 */ /* 0x000fe4000f8e0213 */
[----:B------:R-:W-:-:S03]  /*58f0*/  IMAD.MOV.U32 R12, RZ, RZ, R14 ;  /* 0x000000ffff0c7224 */ /* 0x000fc600078e000e */
[----:B------:R-:W-:Y:S02]  /*5900*/  SEL R20, R6, R15, !P0 ;  /* 0x0000000f06147207 */ /* 0x000fe40004000000 */
[----:B------:R-:W-:-:S07]  /*5910*/  SEL R19, R15, R6, !P0 ;  /* 0x000000060f137207 */ /* 0x000fce0004000000 */
.L_x_117:
[----:B------:R-:W-:Y:S05]  /*5920*/  BSYNC B1 ;  /* 0x0000000000017941 */ /* 0x000fea0003800000 */
.L_x_116:
[----:B------:R-:W-:-:S13]  /*5930*/  LOP3.LUT P0, RZ, R4, 0xff, RZ, 0xc0, !PT ;  /* 0x000000ff04ff7812 */ /* 0x000fda000780c0ff */
[----:B------:R-:W-:Y:S05]  /*5940*/  @P0 BRA `(.L_x_120) ;  /* 0xfffffff400380947 */ /* 0x000fea000383ffff */
[----:B------:R-:W-:Y:S05]  /*5950*/  BSYNC B0 ;  /* 0x0000000000007941 */ /* 0x000fea0003800000 */
.L_x_109:
[----:B------:R-:W-:-:S03]  /*5960*/  UMOV UR8, 0xffffffff ;  /* 0xffffffff00087882 */ /* 0x000fc60000000000 */
[----:B------:R-:W-:Y:S05]  /*5970*/  BRA.DIV UR8, `(.L_x_121) ;  /* 0x0000001608b87947 */ /* 0x000fea000b800000 */
[----:B------:R-:W-:-:S13]  /*5980*/  ELECT P6, URZ, PT ;  /* 0x00000000003f782f */ /* 0x000fda00038c0000 */
.L_x_168:
[----:B------:R-:W-:Y:S04]  /*5990*/  BSSY B0, `(.L_x_122) ;  /* 0x0000154000007945 */ /* 0x000fe80003800000 */
[----:B------:R-:W-:Y:S05]  /*59a0*/  @!P6 BRA `(.L_x_123) ;  /* 0x000000140048e947 */ /* 0x000fea0003800000 */
[----:B------:R-:W-:-:S04]  /*59b0*/  LOP3.LUT R18, R18, 0x2, RZ, 0xfc, !PT ;  /* 0x0000000212127812 */ /* 0x000fc800078efcff */
[----:B------:R-:W-:-:S13]  /*59c0*/  ISETP.NE.AND P0, PT, R18, 0x3, PT ;  /* 0x000000031200780c */ /* 0x000fda0003f05270 */
[----:B------:R-:W-:Y:S05]  /*59d0*/  @!P0 BRA `(.L_x_124) ;  /* 0x0000000000048947 */ /* 0x000fea0003800000 */
[----:B------:R-:W-:Y:S01]  /*59e0*/  BPT.TRAP 0x1 ;  /* 0x000000040000795c */ /* 0x000fe20000300000 */
.L_x_124:
[----:B------:R-:W0:Y:S01]  /*59f0*/  S2R R5, SR_CgaCtaId ;  /* 0x0000000000057919 */ /* 0x000e220000008800 */
[----:B------:R-:W-:Y:S02]  /*5a00*/  MOV R0, 0x400 ;  /* 0x0000040000007802 */ /* 0x000fe40000000f00 */
[----:B------:R-:W-:Y:S02]  /*5a10*/  SHF.L.U32 R4, R3, 0x1f, RZ ;  /* 0x0000001f03047819 */ /* 0x000fe400000006ff */
[----:B0-----:R-:W-:-:S05]  /*5a20*/  LEA R0, R5, R0, 0x18 ;  /* 0x0000000005007211 */ /* 0x001fca00078ec0ff */
[----:B------:R-:W-:-:S04]  /*5a30*/  VIADD R0, R0, 0x128 ;  /* 0x0000012800007836 */ /* 0x000fc80000000000 */
[C---:B------:R-:W-:Y:S02]  /*5a40*/  IMAD R7, R13.reuse, 0x8, R0 ;  /* 0x000000080d077824 */ /* 0x040fe400078e0200 */
[----:B------:R-:W-:Y:S02]  /*5a50*/  VIADD R13, R13, 0x1 ;  /* 0x000000010d0d7836 */ /* 0x000fe40000000000 */
[----:B------:R-:W0:Y:S03]  /*5a60*/  SYNCS.PHASECHK.TRANS64.TRYWAIT P0, [R7+URZ], R4 ;  /* 0x00000004070075a7 */ /* 0x000e26000800017f */
[----:B------:R-:W-:-:S04]  /*5a70*/  ISETP.NE.AND P1, PT, R13, 0x25, PT ;  /* 0x000000250d00780c */ /* 0x000fc80003f25270 */
[----:B------:R-:W-:Y:S02]  /*5a80*/  SEL R2, RZ, 0x1, P1 ;  /* 0x00000001ff027807 */ /* 0x000fe40000800000 */
[----:B------:R-:W-:Y:S02]  /*5a90*/  SEL R13, R13, RZ, P1 ;  /* 0x000000ff0d0d7207 */ /* 0x000fe40000800000 */
[----:B------:R-:W-:-:S03]  /*5aa0*/  LOP3.LUT R6, R3, R2, RZ, 0x3c, !PT ;  /* 0x0000000203067212 */ /* 0x000fc600078e3cff */
[----:B------:R-:W-:Y:S01]  /*5ab0*/  IMAD R8, R13, 0x8, R0 ;  /* 0x000000080d087824 */ /* 0x000fe200078e0200 */
[----:B------:R-:W-:Y:S01]  /*5ac0*/  SHF.L.U32 R5, R6, 0x1f, RZ ;  /* 0x0000001f06057819 */ /* 0x000fe200000006ff */
[----:B0-----:R-:W-:Y:S06]  /*5ad0*/  @!P0 BRA `(.L_x_125) ;  /* 0x0000001400808947 */ /* 0x001fec0003800000 */
.L_x_169:
[----:B------:R-:W1:Y:S01]  /*5ae0*/  SYNCS.PHASECHK.TRANS64.TRYWAIT P0, [R8+URZ], R5 ;  /* 0x00000005080075a7 */ /* 0x000e62000800017f */
[----:B------:R-:W-:-:S05]  /*5af0*/  VIADD R2, R13, 0x1 ;  /* 0x000000010d027836 */ /* 0x000fca0000000000 */
[----:B------:R-:W-:-:S04]  /*5b00*/  ISETP.NE.AND P1, PT, R2, 0x25, PT ;  /* 0x000000250200780c */ /* 0x000fc80003f25270 */
[----:B------:R-:W-:Y:S02]  /*5b10*/  SEL R3, RZ, 0x1, P1 ;  /* 0x00000001ff037807 */ /* 0x000fe40000800000 */
[----:B0-----:R-:W-:Y:S02]  /*5b20*/  SEL R7, R2, RZ, P1 ;  /* 0x000000ff02077207 */ /* 0x001fe40000800000 */
[----:B------:R-:W-:-:S03]  /*5b30*/  LOP3.LUT R6, R6, R3, RZ, 0x3c, !PT ;  /* 0x0000000306067212 */ /* 0x000fc600078e3cff */
[----:B------:R-:W-:Y:S01]  /*5b40*/  IMAD R9, R7, 0x8, R0 ;  /* 0x0000000807097824 */ /* 0x000fe200078e0200 */
[----:B------:R-:W-:Y:S01]  /*5b50*/  SHF.L.U32 R4, R6, 0x1f, RZ ;  /* 0x0000001f06047819 */ /* 0x000fe200000006ff */
[----:B-1----:R-:W-:Y:S06]  /*5b60*/  @!P0 BRA `(.L_x_126) ;  /* 0x0000001400708947 */ /* 0x002fec0003800000 */
.L_x_170:
[----:B------:R-:W1:Y:S01]  /*5b70*/  SYNCS.PHASECHK.TRANS64.TRYWAIT P0, [R9+URZ], R4 ;  /* 0x00000004090075a7 */ /* 0x000e62000800017f */
[----:B------:R-:W-:-:S05]  /*5b80*/  VIADD R2, R7, 0x1 ;  /* 0x0000000107027836 */ /* 0x000fca0000000000 */
[----:B------:R-:W-:-:S04]  /*5b90*/  ISETP.NE.AND P1, PT, R2, 0x25, PT ;  /* 0x000000250200780c */ /* 0x000fc80003f25270 */
[----:B------:R-:W-:Y:S02]  /*5ba0*/  SEL R3, RZ, 0x1, P1 ;  /* 0x00000001ff037807 */ /* 0x000fe40000800000 */
[----:B------:R-:W-:Y:S02]  /*5bb0*/  SEL R7, R2, RZ, P1 ;  /* 0x000000ff02077207 */ /* 0x000fe40000800000 */
[----:B------:R-:W-:-:S03]  /*5bc0*/  LOP3.LUT R6, R6, R3, RZ, 0x3c, !PT ;  /* 0x0000000306067212 */ /* 0x000fc600078e3cff */
[----:B0-----:R-:W-:Y:S01]  /*5bd0*/  IMAD R8, R7, 0x8, R0 ;  /* 0x0000000807087824 */ /* 0x001fe200078e0200 */
[----:B------:R-:W-:Y:S01]  /*5be0*/  SHF.L.U32 R5, R6, 0x1f, RZ ;  /* 0x0000001f06057819 */ /* 0x000fe200000006ff */
[----:B-1----:R-:W-:Y:S06]  /*5bf0*/  @!P0 BRA `(.L_x_127) ;  /* 0x0000001400608947 */ /* 0x002fec0003800000 */
.L_x_171:
        /* <DEDUP_REMOVED lines=9> */
.L_x_172:
        /* <DEDUP_REMOVED lines=9> */
.L_x_173:
        /* <DEDUP_REMOVED lines=9> */
.L_x_174:
        /* <DEDUP_REMOVED lines=9> */
.L_x_175:
        /* <DEDUP_REMOVED lines=9> */
.L_x_176:
        /* <DEDUP_REMOVED lines=9> */
.L_x_177:
        /* <DEDUP_REMOVED lines=9> */
.L_x_178:
        /* <DEDUP_REMOVED lines=9> */
.L_x_179:
        /* <DEDUP_REMOVED lines=9> */
.L_x_180:
        /* <DEDUP_REMOVED lines=9> */
.L_x_181:
        /* <DEDUP_REMOVED lines=9> */
.L_x_182:
        /* <DEDUP_REMOVED lines=9> */
.L_x_183:
        /* <DEDUP_REMOVED lines=9> */
.L_x_184:
        /* <DEDUP_REMOVED lines=9> */
.L_x_185:
        /* <DEDUP_REMOVED lines=9> */
.L_x_186:
        /* <DEDUP_REMOVED lines=9> */
.L_x_187:
        /* <DEDUP_REMOVED lines=9> */
.L_x_188:
        /* <DEDUP_REMOVED lines=9> */
.L_x_189:
        /* <DEDUP_REMOVED lines=9> */
.L_x_190:
        /* <DEDUP_REMOVED lines=9> */
.L_x_191:
        /* <DEDUP_REMOVED lines=9> */
.L_x_192:
        /* <DEDUP_REMOVED lines=9> */
.L_x_193:
        /* <DEDUP_REMOVED lines=9> */
.L_x_194:
        /* <DEDUP_REMOVED lines=9> */
.L_x_195:
        /* <DEDUP_REMOVED lines=9> */
.L_x_196:
        /* <DEDUP_REMOVED lines=9> */
.L_x_197:
        /* <DEDUP_REMOVED lines=9> */
.L_x_198:
        /* <DEDUP_REMOVED lines=9> */
.L_x_199:
        /* <DEDUP_REMOVED lines=9> */
.L_x_200:
        /* <DEDUP_REMOVED lines=9> */
.L_x_201:
        /* <DEDUP_REMOVED lines=9> */
.L_x_202:
[----:B------:R-:W1:Y:S01]  /*6d70*/  SYNCS.PHASECHK.TRANS64.TRYWAIT P0, [R9+URZ], R4 ;  /* 0x00000004090075a7 */ /* 0x000e62000800017f */
[----:B------:R-:W-:-:S05]  /*6d80*/  VIADD R2, R7, 0x1 ;  /* 0x0000000107027836 */ /* 0x000fca0000000000 */
[----:B------:R-:W-:-:S04]  /*6d90*/  ISETP.NE.AND P1, PT, R2, 0x25, PT ;  /* 0x000000250200780c */ /* 0x000fc80003f25270 */
[----:B------:R-:W-:Y:S02]  /*6da0*/  SEL R3, RZ, 0x1, P1 ;  /* 0x00000001ff037807 */ /* 0x000fe40000800000 */
[----:B------:R-:W-:Y:S02]  /*6db0*/  SEL R7, R2, RZ, P1 ;  /* 0x000000ff02077207 */ /* 0x000fe40000800000 */
[----:B------:R-:W-:-:S03]  /*6dc0*/  LOP3.LUT R11, R6, R3, RZ, 0x3c, !PT ;  /* 0x00000003060b7212 */ /* 0x000fc600078e3cff */
[----:B------:R-:W-:Y:S01]  /*6dd0*/  IMAD R6, R7, 0x8, R0 ;  /* 0x0000000807067824 */ /* 0x000fe200078e0200 */
[----:B0-----:R-:W-:Y:S01]  /*6de0*/  SHF.L.U32 R5, R11, 0x1f, RZ ;  /* 0x0000001f0b057819 */ /* 0x001fe200000006ff */
[----:B-1----:R-:W-:Y:S06]  /*6df0*/  @!P0 BRA `(.L_x_159) ;  /* 0x0000000c00608947 */ /* 0x002fec0003800000 */
.L_x_203:
[----:B------:R-:W1:Y:S01]  /*6e00*/  SYNCS.PHASECHK.TRANS64.TRYWAIT P0, [R6+URZ], R5 ;  /* 0x00000005060075a7 */ /* 0x000e62000800017f */
[----:B------:R-:W-:-:S05]  /*6e10*/  VIADD R2, R7, 0x1 ;  /* 0x0000000107027836 */ /* 0x000fca0000000000 */
[----:B------:R-:W-:-:S04]  /*6e20*/  ISETP.NE.AND P1, PT, R2, 0x25, PT ;  /* 0x000000250200780c */ /* 0x000fc80003f25270 */
[----:B0-----:R-:W-:Y:S02]  /*6e30*/  SEL R4, RZ, 0x1, P1 ;  /* 0x00000001ff047807 */ /* 0x001fe40000800000 */
[----:B------:R-:W-:Y:S02]  /*6e40*/  SEL R3, R2, RZ, P1 ;  /* 0x000000ff02037207 */ /* 0x000fe40000800000 */
[----:B------:R-:W-:Y:S01]  /*6e50*/  LOP3.LUT R4, R11, R4, RZ, 0x3c, !PT ;  /* 0x000000040b047212 */ /* 0x000fe200078e3cff */
[----:B-1----:R-:W-:Y:S06]  /*6e60*/  @!P0 BRA `(.L_x_160) ;  /* 0x0000000c00588947 */ /* 0x002fec0003800000 */
.L_x_204:
[----:B------:R-:W-:Y:S01]  /*6e70*/  IMAD R3, R3, 0x8, R0 ;  /* 0x0000000803037824 */ /* 0x000fe200078e0200 */
[----:B------:R-:W-:-:S07]  /*6e80*/  SHF.L.U32 R0, R4, 0x1f, RZ ;  /* 0x0000001f04007819 */ /* 0x000fce00000006ff */
.L_x_161:
[----:B-1----:R1:W2:Y:S02]  /*6e90*/  SYNCS.PHASECHK.TRANS64.TRYWAIT P0, [R3+URZ], R0 ;  /* 0x00000000030075a7 */ /* 0x0022a4000800017f */
[----:B--2---:R-:W-:Y:S05]  /*6ea0*/  @!P0 NANOSLEEP.SYNCS 0x989680 ;  /* 0x009896800000895d */ /* 0x004fea0003900000 */
[----:B------:R-:W2:Y:S02]  /*6eb0*/  @!P0 SYNCS.PHASECHK.TRANS64 P0, [R3+URZ], R0 ;  /* 0x00000000030085a7 */ /* 0x000ea4000800007f */
[----:B--2---:R-:W-:Y:S05]  /*6ec0*/  @!P0 BRA `(.L_x_161) ;  /* 0xfffffffc00f08947 */ /* 0x004fea000383ffff */
.L_x_123:
[----:B------:R-:W-:Y:S05]  /*6ed0*/  BSYNC B0 ;  /* 0x0000000000007941 */ /* 0x000fea0003800000 */
.L_x_122:
[----:B------:R-:W-:Y:S05]  /*6ee0*/  EXIT ;  /* 0x000000000000794d */ /* 0x000fea0003800000 */
.L_x_22:
[----:B-1----:R1:W2:Y:S02]  /*6ef0*/  SYNCS.PHASECHK.TRANS64.TRYWAIT P1, [R3+URZ], R0 ;  /* 0x00000000030075a7 */ /* 0x0022a4000802017f */
[----:B--2---:R-:W-:Y:S05]  /*6f00*/  @!P1 NANOSLEEP.SYNCS 0x989680 ;  /* 0x009896800000995d */ /* 0x004fea0003900000 */
[----:B------:R-:W2:Y:S02]  /*6f10*/  @!P1 SYNCS.PHASECHK.TRANS64 P1, [R3+URZ], R0 ;  /* 0x00000000030095a7 */ /* 0x000ea4000802007f */
[----:B--2---:R-:W-:Y:S05]  /*6f20*/  @!P1 BRA `(.L_x_22) ;  /* 0xfffffffc00f09947 */ /* 0x004fea000383ffff */
[----:B------:R-:W-:Y:S05]  /*6f30*/  BRA `(.L_x_21) ;  /* 0xffffffac002c7947 */ /* 0x000fea000383ffff */
.L_x_27:
[----:B-1----:R1:W2:Y:S02]  /*6f40*/  SYNCS.PHASECHK.TRANS64.TRYWAIT P1, [R5+URZ], R4 ;  /* 0x00000004050075a7 */ /* 0x0022a4000802017f */
[----:B--2---:R-:W-:Y:S05]  /*6f50*/  @!P1 NANOSLEEP.SYNCS 0x989680 ;  /* 0x009896800000995d */ /* 0x004fea0003900000 */
[----:B------:R-:W2:Y:S02]  /*6f60*/  @!P1 SYNCS.PHASECHK.TRANS64 P1, [R5+URZ], R4 ;  /* 0x00000004050095a7 */ /* 0x000ea4000802007f */
[----:B--2---:R-:W-:Y:S05]  /*6f70*/  @!P1 BRA `(.L_x_27) ;  /* 0xfffffffc00f09947 */ /* 0x004fea000383ffff */
[----:B------:R-:W-:Y:S05]  /*6f80*/  BRA `(.L_x_26) ;  /* 0xffffffac00ac7947 */ /* 0x000fea000383ffff */
.L_x_110:
[----:B------:R-:W-:Y:S01]  /*6f90*/  BSSY B1, `(.L_x_162) ;  /* 0x0000006000017945 */ /* 0x000fe20003800000 */
[----:B------:R-:W-:-:S07]  /*6fa0*/  IMAD.MOV.U32 R15, RZ, RZ, -0x1 ;  /* 0xffffffffff0f7424 */ /* 0x000fce00078e00ff */
[----:B------:R-:W-:Y:S05]  /*6fb0*/  WARPSYNC.COLLECTIVE R15, `(.L_x_163) ;  /* 0x000000000f0c7348 */ /* 0x000fea0003c00000 */
[----:B------:R-:W-:Y:S02]  /*6fc0*/  ELECT P6, UR62, PT ;  /* 0x00000000003e782f */ /* 0x000fe400038c0000 */
[----:B------:R-:W-:Y:S01]  /*6fd0*/  MOV R14, UR62 ;  /* 0x0000003e000e7c02 */ /* 0x000fe20008000f00 */
[----:B------:R-:W-:Y:S10]  /*6fe0*/  ENDCOLLECTIVE ;  /* 0x000000000000791b */ /* 0x000ff40003800000 */
.L_x_163:
[----:B------:R-:W-:Y:S05]  /*6ff0*/  BSYNC B1 ;  /* 0x0000000000017941 */ /* 0x000fea0003800000 */
.L_x_162:
[----:B------:R-:W-:Y:S05]  /*7000*/  BRA `(.L_x_164) ;  /* 0xffffffdc00947947 */ /* 0x000fea000383ffff */
.L_x_113:
[----:B-1----:R1:W2:Y:S02]  /*7010*/  SYNCS.PHASECHK.TRANS64.TRYWAIT P0, [R22+URZ+0x128], R7 ;  /* 0x00012807160075a7 */ /* 0x0022a4000800017f */
[----:B--2---:R-:W-:Y:S05]  /*7020*/  @!P0 NANOSLEEP.SYNCS 0x989680 ;  /* 0x009896800000895d */ /* 0x004fea0003900000 */
[----:B------:R-:W2:Y:S02]  /*7030*/  @!P0 SYNCS.PHASECHK.TRANS64 P0, [R22+URZ+0x128], R7 ;  /* 0x00012807160085a7 */ /* 0x000ea4000800007f */
[----:B--2---:R-:W-:Y:S05]  /*7040*/  @!P0 BRA `(.L_x_113) ;  /* 0xfffffffc00f08947 */ /* 0x004fea000383ffff */
[----:B------:R-:W-:Y:S05]  /*7050*/  BRA `(.L_x_165) ;  /* 0xffffffdc00d07947 */ /* 0x000fea000383ffff */
.L_x_121:
[----:B------:R-:W-:Y:S01]  /*7060*/  BSSY B0, `(.L_x_166) ;  /* 0x0000006000007945 */ /* 0x000fe20003800000 */
[----:B------:R-:W-:-:S07]  /*7070*/  IMAD.MOV.U32 R15, RZ, RZ, -0x1 ;  /* 0xffffffffff0f7424 */ /* 0x000fce00078e00ff */
[----:B------:R-:W-:Y:S05]  /*7080*/  WARPSYNC.COLLECTIVE R15, `(.L_x_167) ;  /* 0x000000000f0c7348 */ /* 0x000fea0003c00000 */
[----:B------:R-:W-:Y:S02]  /*7090*/  ELECT P6, UR62, PT ;  /* 0x00000000003e782f */ /* 0x000fe400038c0000 */
[----:B------:R-:W-:Y:S01]  /*70a0*/  MOV R14, UR62 ;  /* 0x0000003e000e7c02 */ /* 0x000fe20008000f00 */
[----:B------:R-:W-:Y:S10]  /*70b0*/  ENDCOLLECTIVE ;  /* 0x000000000000791b */ /* 0x000ff40003800000 */
.L_x_167:
[----:B------:R-:W-:Y:S05]  /*70c0*/  BSYNC B0 ;  /* 0x0000000000007941 */ /* 0x000fea0003800000 */
.L_x_166:
[----:B------:R-:W-:Y:S05]  /*70d0*/  BRA `(.L_x_168) ;  /* 0xffffffe8002c7947 */ /* 0x000fea000383ffff */
.L_x_125:
[----:B0-----:R0:W1:Y:S02]  /*70e0*/  SYNCS.PHASECHK.TRANS64.TRYWAIT P0, [R7+URZ], R4 ;  /* 0x00000004070075a7 */ /* 0x001064000800017f */
[----:B-1----:R-:W-:Y:S05]  /*70f0*/  @!P0 NANOSLEEP.SYNCS 0x989680 ;  /* 0x009896800000895d */ /* 0x002fea0003900000 */
[----:B------:R-:W1:Y:S02]  /*7100*/  @!P0 SYNCS.PHASECHK.TRANS64 P0, [R7+URZ], R4 ;  /* 0x00000004070085a7 */ /* 0x000e64000800007f */
[----:B-1----:R-:W-:Y:S05]  /*7110*/  @!P0 BRA `(.L_x_125) ;  /* 0xfffffffc00f08947 */ /* 0x002fea000383ffff */
[----:B------:R-:W-:Y:S05]  /*7120*/  BRA `(.L_x_169) ;  /* 0xffffffe8006c7947 */ /* 0x000fea000383ffff */
.L_x_126:
[----:B0-----:R0:W1:Y:S02]  /*7130*/  SYNCS.PHASECHK.TRANS64.TRYWAIT P0, [R8+URZ], R5 ;  /* 0x00000005080075a7 */ /* 0x001064000800017f */
[----:B-1----:R-:W-:Y:S05]  /*7140*/  @!P0 NANOSLEEP.SYNCS 0x989680 ;  /* 0x009896800000895d */ /* 0x002fea0003900000 */
[----:B------:R-:W1:Y:S02]  /*7150*/  @!P0 SYNCS.PHASECHK.TRANS64 P0, [R8+URZ], R5 ;  /* 0x00000005080085a7 */ /* 0x000e64000800007f */
[----:B-1----:R-:W-:Y:S05]  /*7160*/  @!P0 BRA `(.L_x_126) ;  /* 0xfffffffc00f08947 */ /* 0x002fea000383ffff */
[----:B------:R-:W-:Y:S05]  /*7170*/  BRA `(.L_x_170) ;  /* 0xffffffe8007c7947 */ /* 0x000fea000383ffff */
.L_x_127:
[----:B0-----:R0:W1:Y:S02]  /*7180*/  SYNCS.PHASECHK.TRANS64.TRYWAIT P0, [R9+URZ], R4 ;  /* 0x00000004090075a7 */ /* 0x001064000800017f */
[----:B-1----:R-:W-:Y:S05]  /*7190*/  @!P0 NANOSLEEP.SYNCS 0x989680 ;  /* 0x009896800000895d */ /* 0x002fea0003900000 */
[----:B------:R-:W1:Y:S02]  /*71a0*/  @!P0 SYNCS.PHASECHK.TRANS64 P0, [R9+URZ], R4 ;  /* 0x00000004090085a7 */ /* 0x000e64000800007f */
[----:B-1----:R-:W-:Y:S05]  /*71b0*/  @!P0 BRA `(.L_x_127) ;  /* 0xfffffffc00f08947 */ /* 0x002fea000383ffff */
[----:B------:R-:W-:Y:S05]  /*71c0*/  BRA `(.L_x_171) ;  /* 0xffffffe8008c7947 */ /* 0x000fea000383ffff */
.L_x_128:
[----:B0-----:R0:W1:Y:S02]  /*71d0*/  SYNCS.PHASECHK.TRANS64.TRYWAIT P0, [R8+URZ], R5 ;  /* 0x00000005080075a7 */ /* 0x001064000800017f */
[----:B-1----:R-:W-:Y:S05]  /*71e0*/  @!P0 NANOSLEEP.SYNCS 0x989680 ;  /* 0x009896800000895d */ /* 0x002fea0003900000 */
[----:B------:R-:W1:Y:S02]  /*71f0*/  @!P0 SYNCS.PHASECHK.TRANS64 P0, [R8+URZ], R5 ;  /* 0x00000005080085a7 */ /* 0x000e64000800007f */
[----:B-1----:R-:W-:Y:S05]  /*7200*/  @!P0 BRA `(.L_x_128) ;  /* 0xfffffffc00f08947 */ /* 0x002fea000383ffff */
[----:B------:R-:W-:Y:S05]  /*7210*/  BRA `(.L_x_172) ;  /* 0xffffffe8009c7947 */ /* 0x000fea000383ffff */
.L_x_129:
[----:B0-----:R0:W1:Y:S02]  /*7220*/  SYNCS.PHASECHK.TRANS64.TRYWAIT P0, [R9+URZ], R4 ;  /* 0x00000004090075a7 */ /* 0x001064000800017f */
[----:B-1----:R-:W-:Y:S05]  /*7230*/  @!P0 NANOSLEEP.SYNCS 0x989680 ;  /* 0x009896800000895d */ /* 0x002fea0003900000 */
[----:B------:R-:W1:Y:S02]  /*7240*/  @!P0 SYNCS.PHASECHK.TRANS64 P0, [R9+URZ], R4 ;  /* 0x00000004090085a7 */ /* 0x000e64000800007f */
[----:B-1----:R-:W-:Y:S05]  /*7250*/  @!P0 BRA `(.L_x_129) ;  /* 0xfffffffc00f08947 */ /* 0x002fea000383ffff */
[----:B------:R-:W-:Y:S05]  /*7260*/  BRA `(.L_x_173) ;  /* 0xffffffe800ac7947 */ /* 0x000fea000383ffff */
.L_x_130:
[----:B0-----:R0:W1:Y:S02]  /*7270*/  SYNCS.PHASECHK.TRANS64.TRYWAIT P0, [R8+URZ], R5 ;  /* 0x00000005080075a7 */ /* 0x001064000800017f */
[----:B-1----:R-:W-:Y:S05]  /*7280*/  @!P0 NANOSLEEP.SYNCS 0x989680 ;  /* 0x009896800000895d */ /* 0x002fea0003900000 */
[----:B------:R-:W1:Y:S02]  /*7290*/  @!P0 SYNCS.PHASECHK.TRANS64 P0, [R8+URZ], R5 ;  /* 0x00000005080085a7 */ /* 0x000e64000800007f */
[----:B-1----:R-:W-:Y:S05]  /*72a0*/  @!P0 BRA `(.L_x_130) ;  /* 0xfffffffc00f08947 */ /* 0x002fea000383ffff */
[----:B------:R-:W-:Y:S05]  /*72b0*/  BRA `(.L_x_174) ;  /* 0xffffffe800bc7947 */ /* 0x000fea000383ffff */
.L_x_131:
[----:B0-----:R0:W1:Y:S02]  /*72c0*/  SYNCS.PHASECHK.TRANS64.TRYWAIT P0, [R9+URZ], R4 ;  /* 0x00000004090075a7 */ /* 0x001064000800017f */
[----:B-1----:R-:W-:Y:S05]  /*72d0*/  @!P0 NANOSLEEP.SYNCS 0x989680 ;  /* 0x009896800000895d */ /* 0x002fea0003900000 */
[----:B------:R-:W1:Y:S02]  /*72e0*/  @!P0 SYNCS.PHASECHK.TRANS64 P0, [R9+URZ], R4 ;  /* 0x00000004090085a7 */ /* 0x000e64000800007f */
[----:B-1----:R-:W-:Y:S05]  /*72f0*/  @!P0 BRA `(.L_x_131) ;  /* 0xfffffffc00f08947 */ /* 0x002fea000383ffff */
[----:B------:R-:W-:Y:S05]  /*7300*/  BRA `(.L_x_175) ;  /* 0xffffffe800cc7947 */ /* 0x000fea000383ffff */
.L_x_132:
[----:B0-----:R0:W1:Y:S02]  /*7310*/  SYNCS.PHASECHK.TRANS64.TRYWAIT P0, [R8+URZ], R5 ;  /* 0x00000005080075a7 */ /* 0x001064000800017f */
[----:B-1----:R-:W-:Y:S05]  /*7320*/  @!P0 NANOSLEEP.SYNCS 0x989680 ;  /* 0x009896800000895d */ /* 0x002fea0003900000 */
[----:B------:R-:W1:Y:S02]  /*7330*/  @!P0 SYNCS.PHASECHK.TRANS64 P0, [R8+URZ], R5 ;  /* 0x00000005080085a7 */ /* 0x000e64000800007f */
[----:B-1----:R-:W-:Y:S05]  /*7340*/  @!P0 BRA `(.L_x_132) ;  /* 0xfffffffc00f08947 */ /* 0x002fea000383ffff */
[----:B------:R-:W-:Y:S05]  /*7350*/  BRA `(.L_x_176) ;  /* 0xffffffe800dc7947 */ /* 0x000fea000383ffff */
.L_x_133:
[----:B0-----:R0:W1:Y:S02]  /*7360*/  SYNCS.PHASECHK.TRANS64.TRYWAIT P0, [R9+URZ], R4 ;  /* 0x00000004090075a7 */ /* 0x001064000800017f */
[----:B-1----:R-:W-:Y:S05]  /*7370*/  @!P0 NANOSLEEP.SYNCS 0x989680 ;  /* 0x009896800000895d */ /* 0x002fea0003900000 */
[----:B------:R-:W1:Y:S02]  /*7380*/  @!P0 SYNCS.PHASECHK.TRANS64 P0, [R9+URZ], R4 ;  /* 0x00000004090085a7 */ /* 0x000e64000800007f */
[----:B-1----:R-:W-:Y:S05]  /*7390*/  @!P0 BRA `(.L_x_133) ;  /* 0xfffffffc00f08947 */ /* 0x002fea000383ffff */
[----:B------:R-:W-:Y:S05]  /*73a0*/  BRA `(.L_x_177) ;  /* 0xffffffe800ec7947 */ /* 0x000fea000383ffff */
.L_x_134:
[----:B0-----:R0:W1:Y:S02]  /*73b0*/  SYNCS.PHASECHK.TRANS64.TRYWAIT P0, [R8+URZ], R5 ;  /* 0x00000005080075a7 */ /* 0x001064000800017f */
[----:B-1----:R-:W-:Y:S05]  /*73c0*/  @!P0 NANOSLEEP.SYNCS 0x989680 ;  /* 0x009896800000895d */ /* 0x002fea0003900000 */
[----:B------:R-:W1:Y:S02]  /*73d0*/  @!P0 SYNCS.PHASECHK.TRANS64 P0, [R8+URZ], R5 ;  /* 0x00000005080085a7 */ /* 0x000e64000800007f */
[----:B-1----:R-:W-:Y:S05]  /*73e0*/  @!P0 BRA `(.L_x_134) ;  /* 0xfffffffc00f08947 */ /* 0x002fea000383ffff */
[----:B------:R-:W-:Y:S05]  /*73f0*/  BRA `(.L_x_178) ;  /* 0xffffffe800fc7947 */ /* 0x000fea000383ffff */
.L_x_135:
[----:B0-----:R0:W1:Y:S02]  /*7400*/  SYNCS.PHASECHK.TRANS64.TRYWAIT P0, [R9+URZ], R4 ;  /* 0x00000004090075a7 */ /* 0x001064000800017f */
[----:B-1----:R-:W-:Y:S05]  /*7410*/  @!P0 NANOSLEEP.SYNCS 0x989680 ;  /* 0x009896800000895d */ /* 0x002fea0003900000 */
[----:B------:R-:W1:Y:S02]  /*7420*/  @!P0 SYNCS.PHASECHK.TRANS64 P0, [R9+URZ], R4 ;  /* 0x00000004090085a7 */ /* 0x000e64000800007f */
[----:B-1----:R-:W-:Y:S05]  /*7430*/  @!P0 BRA `(.L_x_135) ;  /* 0xfffffffc00f08947 */ /* 0x002fea000383ffff */
[----:B------:R-:W-:Y:S05]  /*7440*/  BRA `(.L_x_179) ;  /* 0xffffffec000c7947 */ /* 0x000fea000383ffff */
.L_x_136:
[----:B0-----:R0:W1:Y:S02]  /*7450*/  SYNCS.PHASECHK.TRANS64.TRYWAIT P0, [R8+URZ], R5 ;  /* 0x00000005080075a7 */ /* 0x001064000800017f */
[----:B-1----:R-:W-:Y:S05]  /*7460*/  @!P0 NANOSLEEP.SYNCS 0x989680 ;  /* 0x009896800000895d */ /* 0x002fea0003900000 */
[----:B------:R-:W1:Y:S02]  /*7470*/  @!P0 SYNCS.PHASECHK.TRANS64 P0, [R8+URZ], R5 ;  /* 0x00000005080085a7 */ /* 0x000e64000800007f */
[----:B-1----:R-:W-:Y:S05]  /*7480*/  @!P0 BRA `(.L_x_136) ;  /* 0xfffffffc00f08947 */ /* 0x002fea000383ffff */
[----:B------:R-:W-:Y:S05]  /*7490*/  BRA `(.L_x_180) ;  /* 0xffffffec001c7947 */ /* 0x000fea000383ffff */
.L_x_137:
[----:B0-----:R0:W1:Y:S02]  /*74a0*/  SYNCS.PHASECHK.TRANS64.TRYWAIT P0, [R9+URZ], R4 ;  /* 0x00000004090075a7 */ /* 0x001064000800017f */
[----:B-1----:R-:W-:Y:S05]  /*74b0*/  @!P0 NANOSLEEP.SYNCS 0x989680 ;  /* 0x009896800000895d */ /* 0x002fea0003900000 */
[----:B------:R-:W1:Y:S02]  /*74c0*/  @!P0 SYNCS.PHASECHK.TRANS64 P0, [R9+URZ], R4 ;  /* 0x00000004090085a7 */ /* 0x000e64000800007f */
[----:B-1----:R-:W-:Y:S05]  /*74d0*/  @!P0 BRA `(.L_x_137) ;  /* 0xfffffffc00f08947 */ /* 0x002fea000383ffff */
[----:B------:R-:W-:Y:S05]  /*74e0*/  BRA `(.L_x_181) ;  /* 0xffffffec002c7947 */ /* 0x000fea000383ffff */
.L_x_138:
[----:B0-----:R0:W1:Y:S02]  /*74f0*/  SYNCS.PHASECHK.TRANS64.TRYWAIT P0, [R8+URZ], R5 ;  /* 0x00000005080075a7 */ /* 0x001064000800017f */
[----:B-1----:R-:W-:Y:S05]  /*7500*/  @!P0 NANOSLEEP.SYNCS 0x989680 ;  /* 0x009896800000895d */ /* 0x002fea0003900000 */
[----:B------:R-:W1:Y:S02]  /*7510*/  @!P0 SYNCS.PHASECHK.TRANS64 P0, [R8+URZ], R5 ;  /* 0x00000005080085a7 */ /* 0x000e64000800007f */
[----:B-1----:R-:W-:Y:S05]  /*7520*/  @!P0 BRA `(.L_x_138) ;  /* 0xfffffffc00f08947 */ /* 0x002fea000383ffff */
[----:B------:R-:W-:Y:S05]  /*7530*/  BRA `(.L_x_182) ;  /* 0xffffffec003c7947 */ /* 0x000fea000383ffff */
.L_x_139:
[----:B0-----:R0:W1:Y:S02]  /*7540*/  SYNCS.PHASECHK.TRANS64.TRYWAIT P0, [R9+URZ], R4 ;  /* 0x00000004090075a7 */ /* 0x001064000800017f */
[----:B-1----:R-:W-:Y:S05]  /*7550*/  @!P0 NANOSLEEP.SYNCS 0x989680 ;  /* 0x009896800000895d */ /* 0x002fea0003900000 */
[----:B------:R-:W1:Y:S02]  /*7560*/  @!P0 SYNCS.PHASECHK.TRANS64 P0, [R9+URZ], R4 ;  /* 0x00000004090085a7 */ /* 0x000e64000800007f */
[----:B-1----:R-:W-:Y:S05]  /*7570*/  @!P0 BRA `(.L_x_139) ;  /* 0xfffffffc00f08947 */ /* 0x002fea000383ffff */
[----:B------:R-:W-:Y:S05]  /*7580*/  BRA `(.L_x_183) ;  /* 0xffffffec004c7947 */ /* 0x000fea000383ffff */
.L_x_140:
[----:B0-----:R0:W1:Y:S02]  /*7590*/  SYNCS.PHASECHK.TRANS64.TRYWAIT P0, [R8+URZ], R5 ;  /* 0x00000005080075a7 */ /* 0x001064000800017f */
[----:B-1----:R-:W-:Y:S05]  /*75a0*/  @!P0 NANOSLEEP.SYNCS 0x989680 ;  /* 0x009896800000895d */ /* 0x002fea0003900000 */
[----:B------:R-:W1:Y:S02]  /*75b0*/  @!P0 SYNCS.PHASECHK.TRANS64 P0, [R8+URZ], R5 ;  /* 0x00000005080085a7 */ /* 0x000e64000800007f */
[----:B-1----:R-:W-:Y:S05]  /*75c0*/  @!P0 BRA `(.L_x_140) ;  /* 0xfffffffc00f08947 */ /* 0x002fea000383ffff */
[----:B------:R-:W-:Y:S05]  /*75d0*/  BRA `(.L_x_184) ;  /* 0xffffffec005c7947 */ /* 0x000fea000383ffff */
.L_x_141:
[----:B0-----:R0:W1:Y:S02]  /*75e0*/  SYNCS.PHASECHK.TRANS64.TRYWAIT P0, [R9+URZ], R4 ;  /* 0x00000004090075a7 */ /* 0x001064000800017f */
[----:B-1----:R-:W-:Y:S05]  /*75f0*/  @!P0 NANOSLEEP.SYNCS 0x989680 ;  /* 0x009896800000895d */ /* 0x002fea0003900000 */
[----:B------:R-:W1:Y:S02]  /*7600*/  @!P0 SYNCS.PHASECHK.TRANS64 P0, [R9+URZ], R4 ;  /* 0x00000004090085a7 */ /* 0x000e64000800007f */
[----:B-1----:R-:W-:Y:S05]  /*7610*/  @!P0 BRA `(.L_x_141) ;  /* 0xfffffffc00f08947 */ /* 0x002fea000383ffff */
[----:B------:R-:W-:Y:S05]  /*7620*/  BRA `(.L_x_185) ;  /* 0xffffffec006c7947 */ /* 0x000fea000383ffff */
.L_x_142:
[----:B0-----:R0:W1:Y:S02]  /*7630*/  SYNCS.PHASECHK.TRANS64.TRYWAIT P0, [R8+URZ], R5 ;  /* 0x00000005080075a7 */ /* 0x001064000800017f */
[----:B-1----:R-:W-:Y:S05]  /*7640*/  @!P0 NANOSLEEP.SYNCS 0x989680 ;  /* 0x009896800000895d */ /* 0x002fea0003900000 */
[----:B------:R-:W1:Y:S02]  /*7650*/  @!P0 SYNCS.PHASECHK.TRANS64 P0, [R8+URZ], R5 ;  /* 0x00000005080085a7 */ /* 0x000e64000800007f */
[----:B-1----:R-:W-:Y:S05]  /*7660*/  @!P0 BRA `(.L_x_142) ;  /* 0xfffffffc00f08947 */ /* 0x002fea000383ffff */
[----:B------:R-:W-:Y:S05]  /*7670*/  BRA `(.L_x_186) ;  /* 0xffffffec007c7947 */ /* 0x000fea000383ffff */
.L_x_143:
[----:B0-----:R0:W1:Y:S02]  /*7680*/  SYNCS.PHASECHK.TRANS64.TRYWAIT P0, [R9+URZ], R4 ;  /* 0x00000004090075a7 */ /* 0x001064000800017f */
[----:B-1----:R-:W-:Y:S05]  /*7690*/  @!P0 NANOSLEEP.SYNCS 0x989680 ;  /* 0x009896800000895d */ /* 0x002fea0003900000 */
[----:B------:R-:W1:Y:S02]  /*76a0*/  @!P0 SYNCS.PHASECHK.TRANS64 P0, [R9+URZ], R4 ;  /* 0x00000004090085a7 */ /* 0x000e64000800007f */
[----:B-1----:R-:W-:Y:S05]  /*76b0*/  @!P0 BRA `(.L_x_143) ;  /* 0xfffffffc00f08947 */ /* 0x002fea000383ffff */
[----:B------:R-:W-:Y:S05]  /*76c0*/  BRA `(.L_x_187) ;  /* 0xffffffec008c7947 */ /* 0x000fea000383ffff */
.L_x_144:
[----:B0-----:R0:W1:Y:S02]  /*76d0*/  SYNCS.PHASECHK.TRANS64.TRYWAIT P0, [R8+URZ], R5 ;  /* 0x00000005080075a7 */ /* 0x001064000800017f */
[----:B-1----:R-:W-:Y:S05]  /*76e0*/  @!P0 NANOSLEEP.SYNCS 0x989680 ;  /* 0x009896800000895d */ /* 0x002fea0003900000 */
[----:B------:R-:W1:Y:S02]  /*76f0*/  @!P0 SYNCS.PHASECHK.TRANS64 P0, [R8+URZ], R5 ;  /* 0x00000005080085a7 */ /* 0x000e64000800007f */
[----:B-1----:R-:W-:Y:S05]  /*7700*/  @!P0 BRA `(.L_x_144) ;  /* 0xfffffffc00f08947 */ /* 0x002fea000383ffff */
[----:B------:R-:W-:Y:S05]  /*7710*/  BRA `(.L_x_188) ;  /* 0xffffffec009c7947 */ /* 0x000fea000383ffff */
.L_x_145:
[----:B0-----:R0:W1:Y:S02]  /*7720*/  SYNCS.PHASECHK.TRANS64.TRYWAIT P0, [R9+URZ], R4 ;  /* 0x00000004090075a7 */ /* 0x001064000800017f */
[----:B-1----:R-:W-:Y:S05]  /*7730*/  @!P0 NANOSLEEP.SYNCS 0x989680 ;  /* 0x009896800000895d */ /* 0x002fea0003900000 */
[----:B------:R-:W1:Y:S02]  /*7740*/  @!P0 SYNCS.PHASECHK.TRANS64 P0, [R9+URZ], R4 ;  /* 0x00000004090085a7 */ /* 0x000e64000800007f */
[----:B-1----:R-:W-:Y:S05]  /*7750*/  @!P0 BRA `(.L_x_145) ;  /* 0xfffffffc00f08947 */ /* 0x002fea000383ffff */
[----:B------:R-:W-:Y:S05]  /*7760*/  BRA `(.L_x_189) ;  /* 0xffffffec00ac7947 */ /* 0x000fea000383ffff */
.L_x_146:
[----:B0-----:R0:W1:Y:S02]  /*7770*/  SYNCS.PHASECHK.TRANS64.TRYWAIT P0, [R8+URZ], R5 ;  /* 0x00000005080075a7 */ /* 0x001064000800017f */
[----:B-1----:R-:W-:Y:S05]  /*7780*/  @!P0 NANOSLEEP.SYNCS 0x989680 ;  /* 0x009896800000895d */ /* 0x002fea0003900000 */
[----:B------:R-:W1:Y:S02]  /*7790*/  @!P0 SYNCS.PHASECHK.TRANS64 P0, [R8+URZ], R5 ;  /* 0x00000005080085a7 */ /* 0x000e64000800007f */
[----:B-1----:R-:W-:Y:S05]  /*77a0*/  @!P0 BRA `(.L_x_146) ;  /* 0xfffffffc00f08947 */ /* 0x002fea000383ffff */
[----:B------:R-:W-:Y:S05]  /*77b0*/  BRA `(.L_x_190) ;  /* 0xffffffec00bc7947 */ /* 0x000fea000383ffff */
.L_x_147:
[----:B0-----:R0:W1:Y:S02]  /*77c0*/  SYNCS.PHASECHK.TRANS64.TRYWAIT P0, [R9+URZ], R4 ;  /* 0x00000004090075a7 */ /* 0x001064000800017f */
[----:B-1----:R-:W-:Y:S05]  /*77d0*/  @!P0 NANOSLEEP.SYNCS 0x989680 ;  /* 0x009896800000895d */ /* 0x002fea0003900000 */
[----:B------:R-:W1:Y:S02]  /*77e0*/  @!P0 SYNCS.PHASECHK.TRANS64 P0, [R9+URZ], R4 ;  /* 0x00000004090085a7 */ /* 0x000e64000800007f */
[----:B-1----:R-:W-:Y:S05]  /*77f0*/  @!P0 BRA `(.L_x_147) ;  /* 0xfffffffc00f08947 */ /* 0x002fea000383ffff */
[----:B------:R-:W-:Y:S05]  /*7800*/  BRA `(.L_x_191) ;  /* 0xffffffec00cc7947 */ /* 0x000fea000383ffff */
.L_x_148:
[----:B0-----:R0:W1:Y:S02]  /*7810*/  SYNCS.PHASECHK.TRANS64.TRYWAIT P0, [R8+URZ], R5 ;  /* 0x00000005080075a7 */ /* 0x001064000800017f */
[----:B-1----:R-:W-:Y:S05]  /*7820*/  @!P0 NANOSLEEP.SYNCS 0x989680 ;  /* 0x009896800000895d */ /* 0x002fea0003900000 */
[----:B------:R-:W1:Y:S02]  /*7830*/  @!P0 SYNCS.PHASECHK.TRANS64 P0, [R8+URZ], R5 ;  /* 0x00000005080085a7 */ /* 0x000e64000800007f */
[----:B-1----:R-:W-:Y:S05]  /*7840*/  @!P0 BRA `(.L_x_148) ;  /* 0xfffffffc00f08947 */ /* 0x002fea000383ffff */
[----:B------:R-:W-:Y:S05]  /*7850*/  BRA `(.L_x_192) ;  /* 0xffffffec00dc7947 */ /* 0x000fea000383ffff */
.L_x_149:
[----:B0-----:R0:W1:Y:S02]  /*7860*/  SYNCS.PHASECHK.TRANS64.TRYWAIT P0, [R9+URZ], R4 ;  /* 0x00000004090075a7 */ /* 0x001064000800017f */
[----:B-1----:R-:W-:Y:S05]  /*7870*/  @!P0 NANOSLEEP.SYNCS 0x989680 ;  /* 0x009896800000895d */ /* 0x002fea0003900000 */
[----:B------:R-:W1:Y:S02]  /*7880*/  @!P0 SYNCS.PHASECHK.TRANS64 P0, [R9+URZ], R4 ;  /* 0x00000004090085a7 */ /* 0x000e64000800007f */
[----:B-1----:R-:W-:Y:S05]  /*7890*/  @!P0 BRA `(.L_x_149) ;  /* 0xfffffffc00f08947 */ /* 0x002fea000383ffff */
[----:B------:R-:W-:Y:S05]  /*78a0*/  BRA `(.L_x_193) ;  /* 0xffffffec00ec7947 */ /* 0x000fea000383ffff */
.L_x_150:
[----:B0-----:R0:W1:Y:S02]  /*78b0*/  SYNCS.PHASECHK.TRANS64.TRYWAIT P0, [R8+URZ], R5 ;  /* 0x00000005080075a7 */ /* 0x001064000800017f */
[----:B-1----:R-:W-:Y:S05]  /*78c0*/  @!P0 NANOSLEEP.SYNCS 0x989680 ;  /* 0x009896800000895d */ /* 0x002fea0003900000 */
[----:B------:R-:W1:Y:S02]  /*78d0*/  @!P0 SYNCS.PHASECHK.TRANS64 P0, [R8+URZ], R5 ;  /* 0x00000005080085a7 */ /* 0x000e64000800007f */
[----:B-1----:R-:W-:Y:S05]  /*78e0*/  @!P0 BRA `(.L_x_150) ;  /* 0xfffffffc00f08947 */ /* 0x002fea000383ffff */
[----:B------:R-:W-:Y:S05]  /*78f0*/  BRA `(.L_x_194) ;  /* 0xffffffec00fc7947 */ /* 0x000fea000383ffff */
.L_x_151:
[----:B0-----:R0:W1:Y:S02]  /*7900*/  SYNCS.PHASECHK.TRANS64.TRYWAIT P0, [R9+URZ], R4 ;  /* 0x00000004090075a7 */ /* 0x001064000800017f */
[----:B-1----:R-:W-:Y:S05]  /*7910*/  @!P0 NANOSLEEP.SYNCS 0x989680 ;  /* 0x009896800000895d */ /* 0x002fea0003900000 */
[----:B------:R-:W1:Y:S02]  /*7920*/  @!P0 SYNCS.PHASECHK.TRANS64 P0, [R9+URZ], R4 ;  /* 0x00000004090085a7 */ /* 0x000e64000800007f */
[----:B-1----:R-:W-:Y:S05]  /*7930*/  @!P0 BRA `(.L_x_151) ;  /* 0xfffffffc00f08947 */ /* 0x002fea000383ffff */
[----:B------:R-:W-:Y:S05]  /*7940*/  BRA `(.L_x_195) ;  /* 0xfffffff0000c7947 */ /* 0x000fea000383ffff */
.L_x_152:
[----:B0-----:R0:W1:Y:S02]  /*7950*/  SYNCS.PHASECHK.TRANS64.TRYWAIT P0, [R8+URZ], R5 ;  /* 0x00000005080075a7 */ /* 0x001064000800017f */
[----:B-1----:R-:W-:Y:S05]  /*7960*/  @!P0 NANOSLEEP.SYNCS 0x989680 ;  /* 0x009896800000895d */ /* 0x002fea0003900000 */
[----:B------:R-:W1:Y:S02]  /*7970*/  @!P0 SYNCS.PHASECHK.TRANS64 P0, [R8+URZ], R5 ;  /* 0x00000005080085a7 */ /* 0x000e64000800007f */
[----:B-1----:R-:W-:Y:S05]  /*7980*/  @!P0 BRA `(.L_x_152) ;  /* 0xfffffffc00f08947 */ /* 0x002fea000383ffff */
[----:B------:R-:W-:Y:S05]  /*7990*/  BRA `(.L_x_196) ;  /* 0xfffffff0001c7947 */ /* 0x000fea000383ffff */
.L_x_153:
[----:B0-----:R0:W1:Y:S02]  /*79a0*/  SYNCS.PHASECHK.TRANS64.TRYWAIT P0, [R9+URZ], R4 ;  /* 0x00000004090075a7 */ /* 0x001064000800017f */
[----:B-1----:R-:W-:Y:S05]  /*79b0*/  @!P0 NANOSLEEP.SYNCS 0x989680 ;  /* 0x009896800000895d */ /* 0x002fea0003900000 */
[----:B------:R-:W1:Y:S02]  /*79c0*/  @!P0 SYNCS.PHASECHK.TRANS64 P0, [R9+URZ], R4 ;  /* 0x00000004090085a7 */ /* 0x000e64000800007f */
[----:B-1----:R-:W-:Y:S05]  /*79d0*/  @!P0 BRA `(.L_x_153) ;  /* 0xfffffffc00f08947 */ /* 0x002fea000383ffff */
[----:B------:R-:W-:Y:S05]  /*79e0*/  BRA `(.L_x_197) ;  /* 0xfffffff0002c7947 */ /* 0x000fea000383ffff */
.L_x_154:
[----:B0-----:R0:W1:Y:S02]  /*79f0*/  SYNCS.PHASECHK.TRANS64.TRYWAIT P0, [R8+URZ], R5 ;  /* 0x00000005080075a7 */ /* 0x001064000800017f */
[----:B-1----:R-:W-:Y:S05]  /*7a00*/  @!P0 NANOSLEEP.SYNCS 0x989680 ;  /* 0x009896800000895d */ /* 0x002fea0003900000 */
[----:B------:R-:W1:Y:S02]  /*7a10*/  @!P0 SYNCS.PHASECHK.TRANS64 P0, [R8+URZ], R5 ;  /* 0x00000005080085a7 */ /* 0x000e64000800007f */
[----:B-1----:R-:W-:Y:S05]  /*7a20*/  @!P0 BRA `(.L_x_154) ;  /* 0xfffffffc00f08947 */ /* 0x002fea000383ffff */
[----:B------:R-:W-:Y:S05]  /*7a30*/  BRA `(.L_x_198) ;  /* 0xfffffff0003c7947 */ /* 0x000fea000383ffff */
.L_x_155:
[----:B0-----:R0:W1:Y:S02]  /*7a40*/  SYNCS.PHASECHK.TRANS64.TRYWAIT P0, [R9+URZ], R4 ;  /* 0x00000004090075a7 */ /* 0x001064000800017f */
[----:B-1----:R-:W-:Y:S05]  /*7a50*/  @!P0 NANOSLEEP.SYNCS 0x989680 ;  /* 0x009896800000895d */ /* 0x002fea0003900000 */
[----:B------:R-:W1:Y:S02]  /*7a60*/  @!P0 SYNCS.PHASECHK.TRANS64 P0, [R9+URZ], R4 ;  /* 0x00000004090085a7 */ /* 0x000e64000800007f */
[----:B-1----:R-:W-:Y:S05]  /*7a70*/  @!P0 BRA `(.L_x_155) ;  /* 0xfffffffc00f08947 */ /* 0x002fea000383ffff */
[----:B------:R-:W-:Y:S05]  /*7a80*/  BRA `(.L_x_199) ;  /* 0xfffffff0004c7947 */ /* 0x000fea000383ffff */
.L_x_156:
[----:B0-----:R0:W1:Y:S02]  /*7a90*/  SYNCS.PHASECHK.TRANS64.TRYWAIT P0, [R8+URZ], R5 ;  /* 0x00000005080075a7 */ /* 0x001064000800017f */
[----:B-1----:R-:W-:Y:S05]  /*7aa0*/  @!P0 NANOSLEEP.SYNCS 0x989680 ;  /* 0x009896800000895d */ /* 0x002fea0003900000 */
[----:B------:R-:W1:Y:S02]  /*7ab0*/  @!P0 SYNCS.PHASECHK.TRANS64 P0, [R8+URZ], R5 ;  /* 0x00000005080085a7 */ /* 0x000e64000800007f */
[----:B-1----:R-:W-:Y:S05]  /*7ac0*/  @!P0 BRA `(.L_x_156) ;  /* 0xfffffffc00f08947 */ /* 0x002fea000383ffff */
[----:B------:R-:W-:Y:S05]  /*7ad0*/  BRA `(.L_x_200) ;  /* 0xfffffff0005c7947 */ /* 0x000fea000383ffff */
.L_x_157:
[----:B0-----:R0:W1:Y:S02]  /*7ae0*/  SYNCS.PHASECHK.TRANS64.TRYWAIT P0, [R9+URZ], R4 ;  /* 0x00000004090075a7 */ /* 0x001064000800017f */
[----:B-1----:R-:W-:Y:S05]  /*7af0*/  @!P0 NANOSLEEP.SYNCS 0x989680 ;  /* 0x009896800000895d */ /* 0x002fea0003900000 */
[----:B------:R-:W1:Y:S02]  /*7b00*/  @!P0 SYNCS.PHASECHK.TRANS64 P0, [R9+URZ], R4 ;  /* 0x00000004090085a7 */ /* 0x000e64000800007f */
[----:B-1----:R-:W-:Y:S05]  /*7b10*/  @!P0 BRA `(.L_x_157) ;  /* 0xfffffffc00f08947 */ /* 0x002fea000383ffff */
[----:B------:R-:W-:Y:S05]  /*7b20*/  BRA `(.L_x_201) ;  /* 0xfffffff0006c7947 */ /* 0x000fea000383ffff */
.L_x_158:
[----:B0-----:R0:W1:Y:S02]  /*7b30*/  SYNCS.PHASECHK.TRANS64.TRYWAIT P0, [R8+URZ], R5 ;  /* 0x00000005080075a7 */ /* 0x001064000800017f */
[----:B-1----:R-:W-:Y:S05]  /*7b40*/  @!P0 NANOSLEEP.SYNCS 0x989680 ;  /* 0x009896800000895d */ /* 0x002fea0003900000 */
[----:B------:R-:W1:Y:S02]  /*7b50*/  @!P0 SYNCS.PHASECHK.TRANS64 P0, [R8+URZ], R5 ;  /* 0x00000005080085a7 */ /* 0x000e64000800007f */
[----:B-1----:R-:W-:Y:S05]  /*7b60*/  @!P0 BRA `(.L_x_158) ;  /* 0xfffffffc00f08947 */ /* 0x002fea000383ffff */
[----:B------:R-:W-:Y:S05]  /*7b70*/  BRA `(.L_x_202) ;  /* 0xfffffff0007c7947 */ /* 0x000fea000383ffff */
.L_x_159:
[----:B0-----:R0:W1:Y:S02]  /*7b80*/  SYNCS.PHASECHK.TRANS64.TRYWAIT P0, [R9+URZ], R4 ;  /* 0x00000004090075a7 */ /* 0x001064000800017f */
[----:B-1----:R-:W-:Y:S05]  /*7b90*/  @!P0 NANOSLEEP.SYNCS 0x989680 ;  /* 0x009896800000895d */ /* 0x002fea0003900000 */
[----:B------:R-:W1:Y:S02]  /*7ba0*/  @!P0 SYNCS.PHASECHK.TRANS64 P0, [R9+URZ], R4 ;  /* 0x00000004090085a7 */ /* 0x000e64000800007f */
[----:B-1----:R-:W-:Y:S05]  /*7bb0*/  @!P0 BRA `(.L_x_159) ;  /* 0xfffffffc00f08947 */ /* 0x002fea000383ffff */
[----:B------:R-:W-:Y:S05]  /*7bc0*/  BRA `(.L_x_203) ;  /* 0xfffffff0008c7947 */ /* 0x000fea000383ffff */
.L_x_160:
[----:B0-----:R0:W1:Y:S02]  /*7bd0*/  SYNCS.PHASECHK.TRANS64.TRYWAIT P0, [R6+URZ], R5 ;  /* 0x00000005060075a7 */ /* 0x001064000800017f */
[----:B-1----:R-:W-:Y:S05]  /*7be0*/  @!P0 NANOSLEEP.SYNCS 0x989680 ;  /* 0x009896800000895d */ /* 0x002fea0003900000 */
[----:B------:R-:W1:Y:S02]  /*7bf0*/  @!P0 SYNCS.PHASECHK.TRANS64 P0, [R6+URZ], R5 ;  /* 0x00000005060085a7 */ /* 0x000e64000800007f */
[----:B-1----:R-:W-:Y:S05]  /*7c00*/  @!P0 BRA `(.L_x_160) ;  /* 0xfffffffc00f08947 */ /* 0x002fea000383ffff */
[----:B------:R-:W-:Y:S05]  /*7c10*/  BRA `(.L_x_204) ;  /* 0xfffffff000947947 */ /* 0x000fea000383ffff */
.L_x_205:
[----:B------:R-:W-:-:S00]  /*7c20*/  BRA `(.L_x_205) ;  /* 0xfffffffc00fc7947 */ /* 0x000fc0000383ffff */
[----:B------:R-:W-:-:S00]  /*7c30*/  NOP ;  /* 0x0000000000007918 */ /* 0x000fc00000000000 */
        /* <DEDUP_REMOVED lines=12> */
.L_x_206:


//--------------------- .nv.global.init           --------------------------
	.section	.nv.global.init,"aw",@progbits
.nv.global.init:
	.type		$str$22,@object
	.size		$str$22,($str$23 - $str$22)
$str$22:
        /*0000*/ 	.byte	0x6b, 0x5f, 0x74, 0x69, 0x6c, 0x65, 0x5f, 0x63, 0x6f, 0x75, 0x6e, 0x74, 0x20, 0x3e, 0x3d, 0x20
        /*0010*/ 	.byte	0x31, 0x00
	.type		$str$23,@object
	.size		$str$23,(__unnamed_1 - $str$23)
$str$23:
        /*0012*/ 	.byte	0x2f, 0x74, 0x6d, 0x70, 0x2f, 0x63, 0x75, 0x74, 0x6c, 0x61, 0x73, 0x73, 0x5f, 0x73, 0x77, 0x65
        /*0022*/ 	.byte	0x65, 0x70, 0x5f, 0x73, 0x72, 0x63, 0x2f, 0x69, 0x6e, 0x63, 0x6c, 0x75, 0x64, 0x65, 0x2f, 0x63
        /*0032*/ 	.byte	0x75, 0x74, 0x6c, 0x61, 0x73, 0x73, 0x2f, 0x67, 0x65, 0x6d, 0x6d, 0x2f, 0x63, 0x6f, 0x6c, 0x6c
        /*0042*/ 	.byte	0x65, 0x63, 0x74, 0x69, 0x76, 0x65, 0x2f, 0x73, 0x6d, 0x39, 0x30, 0x5f, 0x6d, 0x6d, 0x61, 0x5f
        /*0052*/ 	.byte	0x74, 0x6d, 0x61, 0x5f, 0x67, 0x6d, 0x6d, 0x61, 0x5f, 0x73, 0x73, 0x5f, 0x77, 0x61, 0x72, 0x70
        /*0062*/ 	.byte	0x73, 0x70, 0x65, 0x63, 0x69, 0x61, 0x6c, 0x69, 0x7a, 0x65, 0x64, 0x2e, 0x68, 0x70, 0x70, 0x00
	.type		__unnamed_1,@object
	.size		__unnamed_1,(.L_0 - __unnamed_1)
__unnamed_1:
        /*0072*/ 	.byte	0x76, 0x6f, 0x69, 0x64, 0x20, 0x63, 0x75, 0x74, 0x6c, 0x61, 0x73, 0x73, 0x3a, 0x3a, 0x67, 0x65
        /* <DEDUP_REMOVED lines=173> */
        /*0b52*/ 	.byte	0x00
.L_0:


//--------------------- .nv.shared._ZN7cutlass13device_kernelINS_4gemm6kernel13GemmUniversalIN4cute5tupleIJiiiiEEENS1_10collective13CollectiveMmaINS1_34MainloopSm90TmaGmmaWarpSpecializedILi37ENS5_IJNS4_1CILi4EEENSA_ILi2EEENSA_ILi1EEEEEENS1_35KernelTmaWarpSpecializedCooperativeEEENS5_IJNSA_ILi128EEENSA_ILi64EEENSA_ILi32EEEEEEaNS5_IJlSD_lEEEaSL_NS4_8TiledMMAINS4_8MMA_AtomIJNS4_4SM904GMMA26MMA_64x64x32_S32S8S8_SS_TNEEEENS4_6LayoutINS5_IJSC_SD_SD_EEENS5_IJSD_NSA_ILi0EEESU_EEEEENS5_IJNS4_10UnderscoreESX_SX_EEEEENS4_23SM90_TMA_LOAD_MULTICASTENS4_14ComposedLayoutINS4_7SwizzleILi1ELi4ELi3EEENS4_18smem_ptr_flag_bitsILi8EEENSS_INS5_IJNSA_ILi8EEESJ_EEENS5_IJSJ_SD_EEEEEEEvNS4_8identityES10_S1A_vS1B_EENS_8epilogue10collective6detail29Sm90TmaWarpSpecializedAdapterINS1E_15DefaultEpilogueIaSL_SL_NS1D_6thread17LinearCombinationIaLi1EiiLNS1I_9ScaleType4KindE0ELNS_15FloatRoundStyleE2EaEENS1_15EpilogueDefaultEEEEEvvEEEEvNT_6ParamsE --------------------------
	.section	.nv.shared._ZN7cutlass13device_kernelINS_4gemm6kernel13GemmUniversalIN4cute5tupleIJiiiiEEENS1_10collective13CollectiveMmaINS1_34MainloopSm90TmaGmmaWarpSpecializedILi37ENS5_IJNS4_1CILi4EEENSA_ILi2EEENSA_ILi1EEEEEENS1_35KernelTmaWarpSpecializedCooperativeEEENS5_IJNSA_ILi128EEENSA_ILi64EEENSA_ILi32EEEEEEaNS5_IJlSD_lEEEaSL_NS4_8TiledMMAINS4_8MMA_AtomIJNS4_4SM904GMMA26MMA_64x64x32_S32S8S8_SS_TNEEEENS4_6LayoutINS5_IJSC_SD_SD_EEENS5_IJSD_NSA_ILi0EEESU_EEEEENS5_IJNS4_10UnderscoreESX_SX_EEEEENS4_23SM90_TMA_LOAD_MULTICASTENS4_14ComposedLayoutINS4_7SwizzleILi1ELi4ELi3EEENS4_18smem_ptr_flag_bitsILi8EEENSS_INS5_IJNSA_ILi8EEESJ_EEENS5_IJSJ_SD_EEEEEEEvNS4_8identityES10_S1A_vS1B_EENS_8epilogue10collective6detail29Sm90TmaWarpSpecializedAdapterINS1E_15DefaultEpilogueIaSL_SL_NS1D_6thread17LinearCombinationIaLi1EiiLNS1I_9ScaleType4KindE0ELNS_15FloatRoundStyleE2EaEENS1_15EpilogueDefaultEEEEEvvEEEEvNT_6ParamsE,"aw",@nobits
	.sectionflags	@""
	.align	16
	.zero		1024


//--------------------- .nv.shared.reserved.0     --------------------------
	.section	.nv.shared.reserved.0,"aw",@nobits
	.weak		__nv_reservedSMEM_offset_0_alias
	.size		__nv_reservedSMEM_offset_0_alias, 0, 0
	.other		__nv_reservedSMEM_offset_0_alias,@"STO_CUDA_RESERVED_SHARED STV_DEFAULT"
__nv_reservedSMEM_offset_0_alias:
	.zero		0


//--------------------- .nv.global                --------------------------
	.section	.nv.global,"aw",@nobits
.nv.global:
	.type		_ZN40_INTERNAL_47ac2c47_4_k_cu_d920cc4d_177154cute1_E,@object
	.size		_ZN40_INTERNAL_47ac2c47_4_k_cu_d920cc4d_177154cute1_E,(_ZN40_INTERNAL_47ac2c47_4_k_cu_d920cc4d_177154cuda3std3__45__cpo6cbeginE - _ZN40_INTERNAL_47ac2c47_4_k_cu_d920cc4d_177154cute1_E)
_ZN40_INTERNAL_47ac2c47_4_k_cu_d920cc4d_177154cute1_E:
	.zero		1
	.type		_ZN40_INTERNAL_47ac2c47_4_k_cu_d920cc4d_177154cuda3std3__45__cpo6cbeginE,@object
	.size		_ZN40_INTERNAL_47ac2c47_4_k_cu_d920cc4d_177154cuda3std3__45__cpo6cbeginE,(_ZN40_INTERNAL_47ac2c47_4_k_cu_d920cc4d_177154cuda3std3__48in_placeE - _ZN40_INTERNAL_47ac2c47_4_k_cu_d920cc4d_177154cuda3std3__45__cpo6cbeginE)
_ZN40_INTERNAL_47ac2c47_4_k_cu_d920cc4d_177154cuda3std3__45__cpo6cbeginE:
	.zero		1
	.type		_ZN40_INTERNAL_47ac2c47_4_k_cu_d920cc4d_177154cuda3std3__48in_placeE,@object
	.size		_ZN40_INTERNAL_47ac2c47_4_k_cu_d920cc4d_177154cuda3std3__48in_placeE,(_ZN40_INTERNAL_47ac2c47_4_k_cu_d920cc4d_177154cuda3std6ranges3__45__cpo9iter_moveE - _ZN40_INTERNAL_47ac2c47_4_k_cu_d920cc4d_177154cuda3std3__48in_placeE)
_ZN40_INTERNAL_47ac2c47_4_k_cu_d920cc4d_177154cuda3std3__48in_placeE:
	.zero		1
	.type		_ZN40_INTERNAL_47ac2c47_4_k_cu_d920cc4d_177154cuda3std6ranges3__45__cpo9iter_moveE,@object
	.size		_ZN40_INTERNAL_47ac2c47_4_k_cu_d920cc4d_177154cuda3std6ranges3__45__cpo9iter_moveE,(_ZN40_INTERNAL_47ac2c47_4_k_cu_d920cc4d_177154cuda3std3__45__cpo5beginE - _ZN40_INTERNAL_47ac2c47_4_k_cu_d920cc4d_177154cuda3std6ranges3__45__cpo9iter_moveE)
_ZN40_INTERNAL_47ac2c47_4_k_cu_d920cc4d_177154cuda3std6ranges3__45__cpo9iter_moveE:
	.zero		1
	.type		_ZN40_INTERNAL_47ac2c47_4_k_cu_d920cc4d_177154cuda3std3__45__cpo5beginE,@object
	.size		_ZN40_INTERNAL_47ac2c47_4_k_cu_d920cc4d_177154cuda3std3__45__cpo5beginE,(_ZN40_INTERNAL_47ac2c47_4_k_cu_d920cc4d_177154cuda3std3__442_GLOBAL__N__47ac2c47_4_k_cu_d920cc4d_177156ignoreE - _ZN40_INTERNAL_47ac2c47_4_k_cu_d920cc4d_177154cuda3std3__45__cpo5beginE)
_ZN40_INTERNAL_47ac2c47_4_k_cu_d920cc4d_177154cuda3std3__45__cpo5beginE:
	.zero		1
	.type		_ZN40_INTERNAL_47ac2c47_4_k_cu_d920cc4d_177154cuda3std3__442_GLOBAL__N__47ac2c47_4_k_cu_d920cc4d_177156ignoreE,@object
	.size		_ZN40_INTERNAL_47ac2c47_4_k_cu_d920cc4d_177154cuda3std3__442_GLOBAL__N__47ac2c47_4_k_cu_d920cc4d_177156ignoreE,(_ZN40_INTERNAL_47ac2c47_4_k_cu_d920cc4d_177154cute7productE - _ZN40_INTERNAL_47ac2c47_4_k_cu_d920cc4d_177154cuda3std3__442_GLOBAL__N__47ac2c47_4_k_cu_d920cc4d_177156ignoreE)
_ZN40_INTERNAL_47ac2c47_4_k_cu_d920cc4d_177154cuda3std3__442_GLOBAL__N__47ac2c47_4_k_cu_d920cc4d_177156ignoreE:
	.zero		1
	.type		_ZN40_INTERNAL_47ac2c47_4_k_cu_d920cc4d_177154cute7productE,@object
	.size		_ZN40_INTERNAL_47ac2c47_4_k_cu_d920cc4d_177154cute7productE,(_ZN40_INTERNAL_47ac2c47_4_k_cu_d920cc4d_177154cuda3std3__45__cpo3endE - _ZN40_INTERNAL_47ac2c47_4_k_cu_d920cc4d_177154cute7productE)
_ZN40_INTERNAL_47ac2c47_4_k_cu_d920cc4d_177154cute7productE:
	.zero		1
	.type		_ZN40_INTERNAL_47ac2c47_4_k_cu_d920cc4d_177154cuda3std3__45__cpo3endE,@object
	.size		_ZN40_INTERNAL_47ac2c47_4_k_cu_d920cc4d_177154cuda3std3__45__cpo3endE,(_ZN40_INTERNAL_47ac2c47_4_k_cu_d920cc4d_177154cuda3std3__419piecewise_constructE - _ZN40_INTERNAL_47ac2c47_4_k_cu_d920cc4d_177154cuda3std3__45__cpo3endE)
_ZN40_INTERNAL_47ac2c47_4_k_cu_d920cc4d_177154cuda3std3__45__cpo3endE:
	.zero		1
	.type		_ZN40_INTERNAL_47ac2c47_4_k_cu_d920cc4d_177154cuda3std3__419piecewise_constructE,@object
	.size		_ZN40_INTERNAL_47ac2c47_4_k_cu_d920cc4d_177154cuda3std3__419piecewise_constructE,(_ZN40_INTERNAL_47ac2c47_4_k_cu_d920cc4d_177154cuda3std3__45__cpo4cendE - _ZN40_INTERNAL_47ac2c47_4_k_cu_d920cc4d_177154cuda3std3__419piecewise_constructE)
_ZN40_INTERNAL_47ac2c47_4_k_cu_d920cc4d_177154cuda3std3__419piecewise_constructE:
	.zero		1
	.type		_ZN40_INTERNAL_47ac2c47_4_k_cu_d920cc4d_177154cuda3std3__45__cpo4cendE,@object
	.size		_ZN40_INTERNAL_47ac2c47_4_k_cu_d920cc4d_177154cuda3std3__45__cpo4cendE,(_ZN40_INTERNAL_47ac2c47_4_k_cu_d920cc4d_177154cuda3std6ranges3__45__cpo4swapE - _ZN40_INTERNAL_47ac2c47_4_k_cu_d920cc4d_177154cuda3std3__45__cpo4cendE)
_ZN40_INTERNAL_47ac2c47_4_k_cu_d920cc4d_177154cuda3std3__45__cpo4cendE:
	.zero		1
	.type		_ZN40_INTERNAL_47ac2c47_4_k_cu_d920cc4d_177154cuda3std6ranges3__45__cpo4swapE,@object
	.size		_ZN40_INTERNAL_47ac2c47_4_k_cu_d920cc4d_177154cuda3std6ranges3__45__cpo4swapE,(.L_8 - _ZN40_INTERNAL_47ac2c47_4_k_cu_d920cc4d_177154cuda3std6ranges3__45__cpo4swapE)
_ZN40_INTERNAL_47ac2c47_4_k_cu_d920cc4d_177154cuda3std6ranges3__45__cpo4swapE:
	.zero		1
.L_8:


//--------------------- .nv.constant0._ZN7cutlass13device_kernelINS_4gemm6kernel13GemmUniversalIN4cute5tupleIJiiiiEEENS1_10collective13CollectiveMmaINS1_34MainloopSm90TmaGmmaWarpSpecializedILi37ENS5_IJNS4_1CILi4EEENSA_ILi2EEENSA_ILi1EEEEEENS1_35KernelTmaWarpSpecializedCooperativeEEENS5_IJNSA_ILi128EEENSA_ILi64EEENSA_ILi32EEEEEEaNS5_IJlSD_lEEEaSL_NS4_8TiledMMAINS4_8MMA_AtomIJNS4_4SM904GMMA26MMA_64x64x32_S32S8S8_SS_TNEEEENS4_6LayoutINS5_IJSC_SD_SD_EEENS5_IJSD_NSA_ILi0EEESU_EEEEENS5_IJNS4_10UnderscoreESX_SX_EEEEENS4_23SM90_TMA_LOAD_MULTICASTENS4_14ComposedLayoutINS4_7SwizzleILi1ELi4ELi3EEENS4_18smem_ptr_flag_bitsILi8EEENSS_INS5_IJNSA_ILi8EEESJ_EEENS5_IJSJ_SD_EEEEEEEvNS4_8identityES10_S1A_vS1B_EENS_8epilogue10collective6detail29Sm90TmaWarpSpecializedAdapterINS1E_15DefaultEpilogueIaSL_SL_NS1D_6thread17LinearCombinationIaLi1EiiLNS1I_9ScaleType4KindE0ELNS_15FloatRoundStyleE2EaEENS1_15EpilogueDefaultEEEEEvvEEEEvNT_6ParamsE --------------------------
	.section	.nv.constant0._ZN7cutlass13device_kernelINS_4gemm6kernel13GemmUniversalIN4cute5tupleIJiiiiEEENS1_10collective13CollectiveMmaINS1_34MainloopSm90TmaGmmaWarpSpecializedILi37ENS5_IJNS4_1CILi4EEENSA_ILi2EEENSA_ILi1EEEEEENS1_35KernelTmaWarpSpecializedCooperativeEEENS5_IJNSA_ILi128EEENSA_ILi64EEENSA_ILi32EEEEEEaNS5_IJlSD_lEEEaSL_NS4_8TiledMMAINS4_8MMA_AtomIJNS4_4SM904GMMA26MMA_64x64x32_S32S8S8_SS_TNEEEENS4_6LayoutINS5_IJSC_SD_SD_EEENS5_IJSD_NSA_ILi0EEESU_EEEEENS5_IJNS4_10UnderscoreESX_SX_EEEEENS4_23SM90_TMA_LOAD_MULTICASTENS4_14ComposedLayoutINS4_7SwizzleILi1ELi4ELi3EEENS4_18smem_ptr_flag_bitsILi8EEENSS_INS5_IJNSA_ILi8EEESJ_EEENS5_IJSJ_SD_EEEEEEEvNS4_8identityES10_S1A_vS1B_EENS_8epilogue10collective6detail29Sm90TmaWarpSpecializedAdapterINS1E_15DefaultEpilogueIaSL_SL_NS1D_6thread17LinearCombinationIaLi1EiiLNS1I_9ScaleType4KindE0ELNS_15FloatRoundStyleE2EaEENS1_15EpilogueDefaultEEEEEvvEEEEvNT_6ParamsE,"a",@progbits
	.sectionflags	@""
	.align	4
.nv.constant0._ZN7cutlass13device_kernelINS_4gemm6kernel13GemmUniversalIN4cute5tupleIJiiiiEEENS1_10collective13CollectiveMmaINS1_34MainloopSm90TmaGmmaWarpSpecializedILi37ENS5_IJNS4_1CILi4EEENSA_ILi2EEENSA_ILi1EEEEEENS1_35KernelTmaWarpSpecializedCooperativeEEENS5_IJNSA_ILi128EEENSA_ILi64EEENSA_ILi32EEEEEEaNS5_IJlSD_lEEEaSL_NS4_8TiledMMAINS4_8MMA_AtomIJNS4_4SM904GMMA26MMA_64x64x32_S32S8S8_SS_TNEEEENS4_6LayoutINS5_IJSC_SD_SD_EEENS5_IJSD_NSA_ILi0EEESU_EEEEENS5_IJNS4_10UnderscoreESX_SX_EEEEENS4_23SM90_TMA_LOAD_MULTICASTENS4_14ComposedLayoutINS4_7SwizzleILi1ELi4ELi3EEENS4_18smem_ptr_flag_bitsILi8EEENSS_INS5_IJNSA_ILi8EEESJ_EEENS5_IJSJ_SD_EEEEEEEvNS4_8identityES10_S1A_vS1B_EENS_8epilogue10collective6detail29Sm90TmaWarpSpecializedAdapterINS1E_15DefaultEpilogueIaSL_SL_NS1D_6thread17LinearCombinationIaLi1EiiLNS1I_9ScaleType4KindE0ELNS_15FloatRoundStyleE2EaEENS1_15EpilogueDefaultEEEEEvvEEEEvNT_6ParamsE:
	.zero		1664


//--------------------- SYMBOLS --------------------------

	.type		.nv.reservedSmem.offset0,@object
	.size		.nv.reservedSmem.offset0,0x4
	.type		__assertfail,@function
